//
// Generated by NVIDIA NVVM Compiler
//
// Compiler Build ID: CL-36424714
// Cuda compilation tools, release 13.0, V13.0.88
// Based on NVVM 20.0.0
//

.version 9.0
.target sm_100
.address_size 64

	// .globl	_Z12fftBreakdownP6float2S0_i
.extern .shared .align 16 .b8 sharedInput[];
.global .align 4 .b8 __cudart_i2opi_f[24] = {65, 144, 67, 60, 153, 149, 98, 219, 192, 221, 52, 245, 209, 87, 39, 252, 41, 21, 68, 78, 110, 131, 249, 162};

.visible .entry _Z12fftBreakdownP6float2S0_i(
	.param .u64 .ptr .align 1 _Z12fftBreakdownP6float2S0_i_param_0,
	.param .u64 .ptr .align 1 _Z12fftBreakdownP6float2S0_i_param_1,
	.param .u32 _Z12fftBreakdownP6float2S0_i_param_2
)
{
	.reg .pred 	%p<3>;
	.reg .b32 	%r<14>;
	.reg .b32 	%f<7>;
	.reg .b64 	%rd<11>;

	ld.param.u64 	%rd3, [_Z12fftBreakdownP6float2S0_i_param_0];
	ld.param.u64 	%rd4, [_Z12fftBreakdownP6float2S0_i_param_1];
	ld.param.u32 	%r4, [_Z12fftBreakdownP6float2S0_i_param_2];
	mov.u32 	%r1, %tid.x;
	mov.u32 	%r5, %ctaid.x;
	add.s32 	%r6, %r4, 1;
	shr.u32 	%r7, %r6, 31;
	add.s32 	%r8, %r6, %r7;
	shr.s32 	%r2, %r8, 1;
	mov.u32 	%r9, %ntid.x;
	mad.lo.s32 	%r3, %r5, %r9, %r1;
	setp.ge.s32 	%p1, %r3, %r2;
	@%p1 bra 	$L__BB0_3;
	cvta.to.global.u64 	%rd5, %rd3;
	cvta.to.global.u64 	%rd6, %rd4;
	shl.b32 	%r10, %r1, 3;
	mov.u32 	%r11, sharedInput;
	add.s32 	%r12, %r11, %r10;
	mul.wide.s32 	%rd7, %r3, 8;
	add.s64 	%rd1, %rd5, %rd7;
	ld.global.v2.f32 	{%f1, %f2}, [%rd1];
	st.shared.v2.f32 	[%r12], {%f1, %f2};
	bar.sync 	0;
	add.s64 	%rd2, %rd6, %rd7;
	ld.shared.v2.f32 	{%f3, %f4}, [%r12];
	st.global.v2.f32 	[%rd2], {%f3, %f4};
	add.s32 	%r13, %r2, %r3;
	setp.ge.s32 	%p2, %r13, %r4;
	@%p2 bra 	$L__BB0_3;
	mul.wide.s32 	%rd8, %r2, 8;
	add.s64 	%rd9, %rd2, %rd8;
	add.s64 	%rd10, %rd1, %rd8;
	ld.global.v2.f32 	{%f5, %f6}, [%rd10];
	st.global.v2.f32 	[%rd9], {%f5, %f6};
$L__BB0_3:
	ret;

}
	// .globl	_Z10dft_kernelP6float2S0_jj
.visible .entry _Z10dft_kernelP6float2S0_jj(
	.param .u64 .ptr .align 1 _Z10dft_kernelP6float2S0_jj_param_0,
	.param .u64 .ptr .align 1 _Z10dft_kernelP6float2S0_jj_param_1,
	.param .u32 _Z10dft_kernelP6float2S0_jj_param_2,
	.param .u32 _Z10dft_kernelP6float2S0_jj_param_3
)
{
	.local .align 4 .b8 	__local_depot1[28];
	.reg .b64 	%SP;
	.reg .b64 	%SPL;
	.reg .pred 	%p<14>;
	.reg .b32 	%r<57>;
	.reg .b32 	%f<46>;
	.reg .b64 	%rd<36>;
	.reg .b64 	%fd<7>;

	mov.u64 	%SPL, __local_depot1;
	ld.param.u64 	%rd14, [_Z10dft_kernelP6float2S0_jj_param_0];
	ld.param.u64 	%rd15, [_Z10dft_kernelP6float2S0_jj_param_1];
	ld.param.u32 	%r17, [_Z10dft_kernelP6float2S0_jj_param_2];
	ld.param.u32 	%r18, [_Z10dft_kernelP6float2S0_jj_param_3];
	add.u64 	%rd1, %SPL, 0;
	mov.u32 	%r20, %tid.x;
	mov.u32 	%r21, %ctaid.x;
	mov.u32 	%r22, %ntid.x;
	mad.lo.s32 	%r1, %r21, %r22, %r20;
	mov.u32 	%r23, %tid.y;
	mov.u32 	%r24, %ctaid.y;
	mov.u32 	%r25, %ntid.y;
	mad.lo.s32 	%r26, %r24, %r25, %r23;
	setp.ge.u32 	%p1, %r1, %r17;
	setp.ge.u32 	%p2, %r26, %r18;
	or.pred  	%p3, %p1, %p2;
	@%p3 bra 	$L__BB1_12;
	cvt.rn.f64.s32 	%fd1, %r1;
	mul.f64 	%fd2, %fd1, 0dC01921FB54442D18;
	cvt.rn.f64.u32 	%fd3, %r17;
	div.rn.f64 	%fd4, %fd2, %fd3;
	cvt.rn.f32.f64 	%f1, %fd4;
	cvt.u64.u32 	%rd2, %r17;
	mul.lo.s32 	%r27, %r17, %r26;
	cvt.u64.u32 	%rd3, %r27;
	cvta.to.global.u64 	%rd4, %rd14;
	mov.b64 	%rd32, 0;
	mov.f32 	%f43, 0f00000000;
	mov.f32 	%f44, %f43;
$L__BB1_2:
	cvt.rn.f32.u64 	%f13, %rd32;
	mul.f32 	%f4, %f1, %f13;
	mul.f32 	%f14, %f4, 0f3F22F983;
	cvt.rni.s32.f32 	%r56, %f14;
	cvt.rn.f32.s32 	%f15, %r56;
	fma.rn.f32 	%f16, %f15, 0fBFC90FDA, %f4;
	fma.rn.f32 	%f17, %f15, 0fB3A22168, %f16;
	fma.rn.f32 	%f45, %f15, 0fA7C234C5, %f17;
	abs.f32 	%f6, %f4;
	setp.ltu.f32 	%p4, %f6, 0f47CE4780;
	@%p4 bra 	$L__BB1_10;
	setp.neu.f32 	%p5, %f6, 0f7F800000;
	@%p5 bra 	$L__BB1_5;
	mov.f32 	%f20, 0f00000000;
	mul.rn.f32 	%f45, %f4, %f20;
	mov.b32 	%r56, 0;
	bra.uni 	$L__BB1_10;
$L__BB1_5:
	mov.b32 	%r4, %f4;
	shl.b32 	%r29, %r4, 8;
	or.b32  	%r5, %r29, -2147483648;
	mov.b64 	%rd35, 0;
	mov.b32 	%r53, 0;
	mov.u64 	%rd33, __cudart_i2opi_f;
	mov.u64 	%rd34, %rd1;
$L__BB1_6:
	.pragma "nounroll";
	ld.global.nc.u32 	%r30, [%rd33];
	mad.wide.u32 	%rd20, %r30, %r5, %rd35;
	shr.u64 	%rd35, %rd20, 32;
	st.local.u32 	[%rd34], %rd20;
	add.s32 	%r53, %r53, 1;
	add.s64 	%rd34, %rd34, 4;
	add.s64 	%rd33, %rd33, 4;
	setp.ne.s32 	%p6, %r53, 6;
	@%p6 bra 	$L__BB1_6;
	shr.u32 	%r31, %r4, 23;
	st.local.u32 	[%rd1+24], %rd35;
	and.b32  	%r8, %r31, 31;
	and.b32  	%r32, %r31, 224;
	add.s32 	%r33, %r32, -128;
	shr.u32 	%r34, %r33, 5;
	mul.wide.u32 	%rd21, %r34, 4;
	sub.s64 	%rd12, %rd1, %rd21;
	ld.local.u32 	%r54, [%rd12+24];
	ld.local.u32 	%r55, [%rd12+20];
	setp.eq.s32 	%p7, %r8, 0;
	@%p7 bra 	$L__BB1_9;
	shf.l.wrap.b32 	%r54, %r55, %r54, %r8;
	ld.local.u32 	%r35, [%rd12+16];
	shf.l.wrap.b32 	%r55, %r35, %r55, %r8;
$L__BB1_9:
	shr.u32 	%r36, %r54, 30;
	shf.l.wrap.b32 	%r37, %r55, %r54, 2;
	shl.b32 	%r38, %r55, 2;
	shr.u32 	%r39, %r37, 31;
	add.s32 	%r40, %r39, %r36;
	neg.s32 	%r41, %r40;
	setp.lt.s32 	%p8, %r4, 0;
	selp.b32 	%r56, %r41, %r40, %p8;
	xor.b32  	%r42, %r37, %r4;
	shr.s32 	%r43, %r37, 31;
	xor.b32  	%r44, %r43, %r37;
	xor.b32  	%r45, %r43, %r38;
	cvt.u64.u32 	%rd22, %r44;
	shl.b64 	%rd23, %rd22, 32;
	cvt.u64.u32 	%rd24, %r45;
	or.b64  	%rd25, %rd23, %rd24;
	cvt.rn.f64.s64 	%fd5, %rd25;
	mul.f64 	%fd6, %fd5, 0d3BF921FB54442D19;
	cvt.rn.f32.f64 	%f18, %fd6;
	neg.f32 	%f19, %f18;
	setp.lt.s32 	%p9, %r42, 0;
	selp.f32 	%f45, %f19, %f18, %p9;
$L__BB1_10:
	mul.f32 	%f21, %f45, %f45;
	fma.rn.f32 	%f22, %f21, 0f37CBAC00, 0fBAB607ED;
	fma.rn.f32 	%f23, %f22, %f21, 0f3D2AAABB;
	fma.rn.f32 	%f24, %f23, %f21, 0fBEFFFFFF;
	fma.rn.f32 	%f25, %f24, %f21, 0f3F800000;
	fma.rn.f32 	%f26, %f21, %f45, 0f00000000;
	fma.rn.f32 	%f27, %f21, 0fB94D4153, 0f3C0885E4;
	fma.rn.f32 	%f28, %f27, %f21, 0fBE2AAAA8;
	fma.rn.f32 	%f29, %f28, %f26, %f45;
	and.b32  	%r47, %r56, 1;
	setp.eq.b32 	%p10, %r47, 1;
	selp.f32 	%f30, %f25, %f29, %p10;
	selp.f32 	%f31, %f29, %f25, %p10;
	and.b32  	%r48, %r56, 2;
	setp.eq.s32 	%p11, %r48, 0;
	neg.f32 	%f32, %f30;
	selp.f32 	%f33, %f30, %f32, %p11;
	add.s32 	%r49, %r56, 1;
	and.b32  	%r50, %r49, 2;
	setp.eq.s32 	%p12, %r50, 0;
	neg.f32 	%f34, %f31;
	selp.f32 	%f35, %f31, %f34, %p12;
	add.s64 	%rd26, %rd32, %rd3;
	shl.b64 	%rd27, %rd26, 3;
	add.s64 	%rd28, %rd4, %rd27;
	ld.global.v2.f32 	{%f36, %f37}, [%rd28];
	mul.f32 	%f38, %f36, %f35;
	mul.f32 	%f39, %f37, %f33;
	sub.f32 	%f40, %f38, %f39;
	mul.f32 	%f41, %f37, %f35;
	fma.rn.f32 	%f42, %f36, %f33, %f41;
	add.f32 	%f43, %f43, %f40;
	add.f32 	%f44, %f44, %f42;
	add.s64 	%rd32, %rd32, 1;
	setp.ne.s64 	%p13, %rd32, %rd2;
	@%p13 bra 	$L__BB1_2;
	cvt.u32.u64 	%r51, %rd3;
	add.s32 	%r52, %r51, %r1;
	cvta.to.global.u64 	%rd29, %rd15;
	mul.wide.u32 	%rd30, %r52, 8;
	add.s64 	%rd31, %rd29, %rd30;
	st.global.v2.f32 	[%rd31], {%f43, %f44};
$L__BB1_12:
	ret;

}
	// .globl	_Z22multiplyTwiddleFactorsP6float2i
.visible .entry _Z22multiplyTwiddleFactorsP6float2i(
	.param .u64 .ptr .align 1 _Z22multiplyTwiddleFactorsP6float2i_param_0,
	.param .u32 _Z22multiplyTwiddleFactorsP6float2i_param_1
)
{
	.local .align 4 .b8 	__local_depot2[28];
	.reg .b64 	%SP;
	.reg .b64 	%SPL;
	.reg .pred 	%p<19>;
	.reg .b32 	%r<93>;
	.reg .b32 	%f<63>;
	.reg .b64 	%rd<44>;
	.reg .b64 	%fd<9>;

	mov.u64 	%SPL, __local_depot2;
	ld.param.u64 	%rd14, [_Z22multiplyTwiddleFactorsP6float2i_param_0];
	ld.param.u32 	%r34, [_Z22multiplyTwiddleFactorsP6float2i_param_1];
	add.u64 	%rd1, %SPL, 0;
	add.u64 	%rd2, %SPL, 0;
	mov.u32 	%r35, %ctaid.x;
	mov.u32 	%r1, %ntid.x;
	mov.u32 	%r36, %tid.x;
	mad.lo.s32 	%r84, %r35, %r1, %r36;
	shr.u32 	%r37, %r34, 31;
	add.s32 	%r38, %r34, %r37;
	shr.s32 	%r3, %r38, 1;
	setp.ge.s32 	%p1, %r84, %r3;
	@%p1 bra 	$L__BB2_19;
	cvta.to.global.u64 	%rd3, %rd14;
	cvt.rn.f64.s32 	%fd1, %r34;
	mov.u32 	%r39, %nctaid.x;
	mul.lo.s32 	%r4, %r1, %r39;
$L__BB2_2:
	cvt.rn.f64.s32 	%fd2, %r84;
	mul.f64 	%fd3, %fd2, 0dC01921FB54442D18;
	div.rn.f64 	%fd4, %fd3, %fd1;
	cvt.rn.f32.f64 	%f1, %fd4;
	mul.f32 	%f11, %f1, 0f3F22F983;
	cvt.rni.s32.f32 	%r92, %f11;
	cvt.rn.f32.s32 	%f12, %r92;
	fma.rn.f32 	%f13, %f12, 0fBFC90FDA, %f1;
	fma.rn.f32 	%f14, %f12, 0fB3A22168, %f13;
	fma.rn.f32 	%f62, %f12, 0fA7C234C5, %f14;
	abs.f32 	%f3, %f1;
	setp.ltu.f32 	%p2, %f3, 0f47CE4780;
	mov.u32 	%r88, %r92;
	mov.f32 	%f61, %f62;
	@%p2 bra 	$L__BB2_10;
	setp.neu.f32 	%p3, %f3, 0f7F800000;
	@%p3 bra 	$L__BB2_5;
	mov.f32 	%f17, 0f00000000;
	mul.rn.f32 	%f61, %f1, %f17;
	mov.b32 	%r88, 0;
	bra.uni 	$L__BB2_10;
$L__BB2_5:
	mov.b32 	%r7, %f1;
	shl.b32 	%r41, %r7, 8;
	or.b32  	%r8, %r41, -2147483648;
	mov.b64 	%rd42, 0;
	mov.b32 	%r85, 0;
	mov.u64 	%rd40, __cudart_i2opi_f;
	mov.u64 	%rd41, %rd2;
$L__BB2_6:
	.pragma "nounroll";
	ld.global.nc.u32 	%r42, [%rd40];
	mad.wide.u32 	%rd19, %r42, %r8, %rd42;
	shr.u64 	%rd42, %rd19, 32;
	st.local.u32 	[%rd41], %rd19;
	add.s32 	%r85, %r85, 1;
	add.s64 	%rd41, %rd41, 4;
	add.s64 	%rd40, %rd40, 4;
	setp.ne.s32 	%p4, %r85, 6;
	@%p4 bra 	$L__BB2_6;
	shr.u32 	%r43, %r7, 23;
	st.local.u32 	[%rd2+24], %rd42;
	and.b32  	%r11, %r43, 31;
	and.b32  	%r44, %r43, 224;
	add.s32 	%r45, %r44, -128;
	shr.u32 	%r46, %r45, 5;
	mul.wide.u32 	%rd20, %r46, 4;
	sub.s64 	%rd10, %rd2, %rd20;
	ld.local.u32 	%r86, [%rd10+24];
	ld.local.u32 	%r87, [%rd10+20];
	setp.eq.s32 	%p5, %r11, 0;
	@%p5 bra 	$L__BB2_9;
	shf.l.wrap.b32 	%r86, %r87, %r86, %r11;
	ld.local.u32 	%r47, [%rd10+16];
	shf.l.wrap.b32 	%r87, %r47, %r87, %r11;
$L__BB2_9:
	shr.u32 	%r48, %r86, 30;
	shf.l.wrap.b32 	%r49, %r87, %r86, 2;
	shl.b32 	%r50, %r87, 2;
	shr.u32 	%r51, %r49, 31;
	add.s32 	%r52, %r51, %r48;
	neg.s32 	%r53, %r52;
	setp.lt.s32 	%p6, %r7, 0;
	selp.b32 	%r88, %r53, %r52, %p6;
	xor.b32  	%r54, %r49, %r7;
	shr.s32 	%r55, %r49, 31;
	xor.b32  	%r56, %r55, %r49;
	xor.b32  	%r57, %r55, %r50;
	cvt.u64.u32 	%rd21, %r56;
	shl.b64 	%rd22, %rd21, 32;
	cvt.u64.u32 	%rd23, %r57;
	or.b64  	%rd24, %rd22, %rd23;
	cvt.rn.f64.s64 	%fd5, %rd24;
	mul.f64 	%fd6, %fd5, 0d3BF921FB54442D19;
	cvt.rn.f32.f64 	%f15, %fd6;
	neg.f32 	%f16, %f15;
	setp.lt.s32 	%p7, %r54, 0;
	selp.f32 	%f61, %f16, %f15, %p7;
$L__BB2_10:
	setp.ltu.f32 	%p8, %f3, 0f47CE4780;
	add.s32 	%r59, %r88, 1;
	mul.rn.f32 	%f18, %f61, %f61;
	and.b32  	%r60, %r88, 1;
	setp.eq.b32 	%p9, %r60, 1;
	selp.f32 	%f19, %f61, 0f3F800000, %p9;
	fma.rn.f32 	%f20, %f18, %f19, 0f00000000;
	fma.rn.f32 	%f21, %f18, 0f37CBAC00, 0fBAB607ED;
	selp.f32 	%f22, 0fB94D4153, %f21, %p9;
	selp.f32 	%f23, 0f3C0885E4, 0f3D2AAABB, %p9;
	fma.rn.f32 	%f24, %f22, %f18, %f23;
	selp.f32 	%f25, 0fBE2AAAA8, 0fBEFFFFFF, %p9;
	fma.rn.f32 	%f26, %f24, %f18, %f25;
	fma.rn.f32 	%f27, %f26, %f20, %f19;
	and.b32  	%r61, %r59, 2;
	setp.eq.s32 	%p10, %r61, 0;
	mov.f32 	%f28, 0f00000000;
	sub.f32 	%f29, %f28, %f27;
	selp.f32 	%f7, %f27, %f29, %p10;
	@%p8 bra 	$L__BB2_18;
	setp.neu.f32 	%p11, %f3, 0f7F800000;
	@%p11 bra 	$L__BB2_13;
	mov.f32 	%f32, 0f00000000;
	mul.rn.f32 	%f62, %f1, %f32;
	mov.b32 	%r92, 0;
	bra.uni 	$L__BB2_18;
$L__BB2_13:
	mov.b32 	%r20, %f1;
	shl.b32 	%r63, %r20, 8;
	or.b32  	%r21, %r63, -2147483648;
	mov.b64 	%rd43, 0;
	mov.b32 	%r89, 0;
$L__BB2_14:
	.pragma "nounroll";
	mul.wide.u32 	%rd26, %r89, 4;
	mov.u64 	%rd27, __cudart_i2opi_f;
	add.s64 	%rd28, %rd27, %rd26;
	ld.global.nc.u32 	%r64, [%rd28];
	mad.wide.u32 	%rd29, %r64, %r21, %rd43;
	shr.u64 	%rd43, %rd29, 32;
	add.s64 	%rd30, %rd1, %rd26;
	st.local.u32 	[%rd30], %rd29;
	add.s32 	%r89, %r89, 1;
	setp.ne.s32 	%p12, %r89, 6;
	@%p12 bra 	$L__BB2_14;
	shr.u32 	%r65, %r20, 23;
	st.local.u32 	[%rd1+24], %rd43;
	and.b32  	%r24, %r65, 31;
	and.b32  	%r66, %r65, 224;
	add.s32 	%r67, %r66, -128;
	shr.u32 	%r68, %r67, 5;
	mul.wide.u32 	%rd31, %r68, 4;
	sub.s64 	%rd13, %rd1, %rd31;
	ld.local.u32 	%r90, [%rd13+24];
	ld.local.u32 	%r91, [%rd13+20];
	setp.eq.s32 	%p13, %r24, 0;
	@%p13 bra 	$L__BB2_17;
	shf.l.wrap.b32 	%r90, %r91, %r90, %r24;
	ld.local.u32 	%r69, [%rd13+16];
	shf.l.wrap.b32 	%r91, %r69, %r91, %r24;
$L__BB2_17:
	shr.u32 	%r70, %r90, 30;
	shf.l.wrap.b32 	%r71, %r91, %r90, 2;
	shl.b32 	%r72, %r91, 2;
	shr.u32 	%r73, %r71, 31;
	add.s32 	%r74, %r73, %r70;
	neg.s32 	%r75, %r74;
	setp.lt.s32 	%p14, %r20, 0;
	selp.b32 	%r92, %r75, %r74, %p14;
	xor.b32  	%r76, %r71, %r20;
	shr.s32 	%r77, %r71, 31;
	xor.b32  	%r78, %r77, %r71;
	xor.b32  	%r79, %r77, %r72;
	cvt.u64.u32 	%rd32, %r78;
	shl.b64 	%rd33, %rd32, 32;
	cvt.u64.u32 	%rd34, %r79;
	or.b64  	%rd35, %rd33, %rd34;
	cvt.rn.f64.s64 	%fd7, %rd35;
	mul.f64 	%fd8, %fd7, 0d3BF921FB54442D19;
	cvt.rn.f32.f64 	%f30, %fd8;
	neg.f32 	%f31, %f30;
	setp.lt.s32 	%p15, %r76, 0;
	selp.f32 	%f62, %f31, %f30, %p15;
$L__BB2_18:
	mul.rn.f32 	%f33, %f62, %f62;
	and.b32  	%r81, %r92, 1;
	setp.eq.b32 	%p16, %r81, 1;
	selp.f32 	%f34, 0f3F800000, %f62, %p16;
	fma.rn.f32 	%f35, %f33, %f34, 0f00000000;
	fma.rn.f32 	%f36, %f33, 0f37CBAC00, 0fBAB607ED;
	selp.f32 	%f37, %f36, 0fB94D4153, %p16;
	selp.f32 	%f38, 0f3D2AAABB, 0f3C0885E4, %p16;
	fma.rn.f32 	%f39, %f37, %f33, %f38;
	selp.f32 	%f40, 0fBEFFFFFF, 0fBE2AAAA8, %p16;
	fma.rn.f32 	%f41, %f39, %f33, %f40;
	fma.rn.f32 	%f42, %f41, %f35, %f34;
	and.b32  	%r82, %r92, 2;
	setp.eq.s32 	%p17, %r82, 0;
	mov.f32 	%f43, 0f00000000;
	sub.f32 	%f44, %f43, %f42;
	selp.f32 	%f45, %f42, %f44, %p17;
	add.s32 	%r83, %r84, %r3;
	mul.wide.s32 	%rd36, %r83, 8;
	add.s64 	%rd37, %rd3, %rd36;
	ld.global.v2.f32 	{%f46, %f47}, [%rd37];
	mul.f32 	%f48, %f7, %f46;
	mul.f32 	%f49, %f47, %f45;
	sub.f32 	%f50, %f48, %f49;
	mul.f32 	%f51, %f46, %f45;
	fma.rn.f32 	%f52, %f7, %f47, %f51;
	mul.wide.s32 	%rd38, %r84, 8;
	add.s64 	%rd39, %rd3, %rd38;
	ld.global.v2.f32 	{%f53, %f54}, [%rd39];
	sub.f32 	%f55, %f53, %f50;
	sub.f32 	%f56, %f54, %f52;
	st.global.v2.f32 	[%rd37], {%f55, %f56};
	ld.global.v2.f32 	{%f57, %f58}, [%rd39];
	add.f32 	%f59, %f57, %f50;
	add.f32 	%f60, %f58, %f52;
	st.global.v2.f32 	[%rd39], {%f59, %f60};
	add.s32 	%r84, %r84, %r4;
	setp.lt.s32 	%p18, %r84, %r3;
	@%p18 bra 	$L__BB2_2;
$L__BB2_19:
	ret;

}
	// .globl	_Z22bitReversalPermutationP6float2ii
.visible .entry _Z22bitReversalPermutationP6float2ii(
	.param .u64 .ptr .align 1 _Z22bitReversalPermutationP6float2ii_param_0,
	.param .u32 _Z22bitReversalPermutationP6float2ii_param_1,
	.param .u32 _Z22bitReversalPermutationP6float2ii_param_2
)
{
	.reg .pred 	%p<4>;
	.reg .b32 	%r<15>;
	.reg .b32 	%f<5>;
	.reg .b64 	%rd<7>;

	ld.param.u64 	%rd2, [_Z22bitReversalPermutationP6float2ii_param_0];
	ld.param.u32 	%r8, [_Z22bitReversalPermutationP6float2ii_param_1];
	ld.param.u32 	%r9, [_Z22bitReversalPermutationP6float2ii_param_2];
	mov.u32 	%r10, %ctaid.x;
	mov.u32 	%r1, %ntid.x;
	mov.u32 	%r11, %tid.x;
	mad.lo.s32 	%r14, %r10, %r1, %r11;
	setp.ge.s32 	%p1, %r14, %r8;
	@%p1 bra 	$L__BB3_5;
	cvta.to.global.u64 	%rd1, %rd2;
	sub.s32 	%r3, 32, %r9;
	mov.u32 	%r12, %nctaid.x;
	mul.lo.s32 	%r4, %r1, %r12;
$L__BB3_2:
	brev.b32 	%r13, %r14;
	shr.u32 	%r6, %r13, %r3;
	setp.ge.s32 	%p2, %r14, %r6;
	@%p2 bra 	$L__BB3_4;
	mul.wide.s32 	%rd3, %r14, 8;
	add.s64 	%rd4, %rd1, %rd3;
	ld.global.v2.f32 	{%f1, %f2}, [%rd4];
	mul.wide.s32 	%rd5, %r6, 8;
	add.s64 	%rd6, %rd1, %rd5;
	ld.global.v2.f32 	{%f3, %f4}, [%rd6];
	st.global.v2.f32 	[%rd4], {%f3, %f4};
	st.global.v2.f32 	[%rd6], {%f1, %f2};
$L__BB3_4:
	add.s32 	%r14, %r14, %r4;
	setp.lt.s32 	%p3, %r14, %r8;
	@%p3 bra 	$L__BB3_2;
$L__BB3_5:
	ret;

}


// ===== COMPILED SASS (sm_100) =====

	.target	sm_100

	.elftype	@"ET_EXEC"


//--------------------- .note.nv.tkinfo           --------------------------
	.section	.note.nv.tkinfo,"",@"SHT_NOTE"
	.sectionflags	@"SHF_NOTE_NV_TKINFO"
	.tkinfo
        /*0018*/ 	.word	0x00000002
        /*0030*/ 	.string	""
        /*0030*/ 	.string	"ptxas"
        /*0030*/ 	.string	"Cuda compilation tools, release 13.0, V13.0.88"
        /*0030*/ 	.string	"Build cuda_13.0.r13.0/compiler.36424714_0"
        /*0030*/ 	.string	"-arch sm_100 -m 64 "



//--------------------- .note.nv.cuinfo           --------------------------
	.section	.note.nv.cuinfo,"",@"SHT_NOTE"
	.sectionflags	@"SHF_NOTE_NV_CUINFO"
        /*0018*/ 	.short	0x0002
        /*001a*/ 	.short	0x0064
        /*001c*/ 	.short	0x0082
	.zero		2


//--------------------- .nv.info                  --------------------------
	.section	.nv.info,"",@"SHT_CUDA_INFO"
	.align	4


	//----- nvinfo : EIATTR_REGCOUNT
	.align		4
        /*0000*/ 	.byte	0x04, 0x2f
        /*0002*/ 	.short	(.L_2 - .L_1)
	.align		4
.L_1:
        /*0004*/ 	.word	index@(_Z12fftBreakdownP6float2S0_i)
        /*0008*/ 	.word	0x00000010


	//----- nvinfo : EIATTR_FRAME_SIZE
	.align		4
.L_2:
        /*000c*/ 	.byte	0x04, 0x11
        /*000e*/ 	.short	(.L_4 - .L_3)
	.align		4
.L_3:
        /*0010*/ 	.word	index@(_Z12fftBreakdownP6float2S0_i)
        /*0014*/ 	.word	0x00000000


	//----- nvinfo : EIATTR_REGCOUNT
	.align		4
.L_4:
        /*0018*/ 	.byte	0x04, 0x2f
        /*001a*/ 	.short	(.L_6 - .L_5)
	.align		4
.L_5:
        /*001c*/ 	.word	index@(_Z10dft_kernelP6float2S0_jj)
        /*0020*/ 	.word	0x0000001a


	//----- nvinfo : EIATTR_FRAME_SIZE
	.align		4
.L_6:
        /*0024*/ 	.byte	0x04, 0x11
        /*0026*/ 	.short	(.L_8 - .L_7)
	.align		4
.L_7:
        /*0028*/ 	.word	index@($__internal_1_$__cuda_sm20_div_rn_f64_full)
        /*002c*/ 	.word	0x00000020


	//----- nvinfo : EIATTR_FRAME_SIZE
	.align		4
.L_8:
        /*0030*/ 	.byte	0x04, 0x11
        /*0032*/ 	.short	(.L_10 - .L_9)
	.align		4
.L_9:
        /*0034*/ 	.word	index@(_Z10dft_kernelP6float2S0_jj)
        /*0038*/ 	.word	0x00000020


	//----- nvinfo : EIATTR_REGCOUNT
	.align		4
.L_10:
        /*003c*/ 	.byte	0x04, 0x2f
        /*003e*/ 	.short	(.L_12 - .L_11)
	.align		4
.L_11:
        /*0040*/ 	.word	index@(_Z22multiplyTwiddleFactorsP6float2i)
        /*0044*/ 	.word	0x0000001a


	//----- nvinfo : EIATTR_FRAME_SIZE
	.align		4
.L_12:
        /*0048*/ 	.byte	0x04, 0x11
        /*004a*/ 	.short	(.L_14 - .L_13)
	.align		4
.L_13:
        /*004c*/ 	.word	index@($__internal_0_$__cuda_sm20_div_rn_f64_full)
        /*0050*/ 	.word	0x00000020


	//----- nvinfo : EIATTR_FRAME_SIZE
	.align		4
.L_14:
        /*0054*/ 	.byte	0x04, 0x11
        /*0056*/ 	.short	(.L_16 - .L_15)
	.align		4
.L_15:
        /*0058*/ 	.word	index@(_Z22multiplyTwiddleFactorsP6float2i)
        /*005c*/ 	.word	0x00000020


	//----- nvinfo : EIATTR_REGCOUNT
	.align		4
.L_16:
        /*0060*/ 	.byte	0x04, 0x2f
        /*0062*/ 	.short	(.L_18 - .L_17)
	.align		4
.L_17:
        /*0064*/ 	.word	index@(_Z22bitReversalPermutationP6float2ii)
        /*0068*/ 	.word	0x00000010


	//----- nvinfo : EIATTR_FRAME_SIZE
	.align		4
.L_18:
        /*006c*/ 	.byte	0x04, 0x11
        /*006e*/ 	.short	(.L_20 - .L_19)
	.align		4
.L_19:
        /*0070*/ 	.word	index@(_Z22bitReversalPermutationP6float2ii)
        /*0074*/ 	.word	0x00000000


	//----- nvinfo : EIATTR_MIN_STACK_SIZE
	.align		4
.L_20:
        /*0078*/ 	.byte	0x04, 0x12
        /*007a*/ 	.short	(.L_22 - .L_21)
	.align		4
.L_21:
        /*007c*/ 	.word	index@(_Z22bitReversalPermutationP6float2ii)
        /*0080*/ 	.word	0x00000000


	//----- nvinfo : EIATTR_MIN_STACK_SIZE
	.align		4
.L_22:
        /*0084*/ 	.byte	0x04, 0x12
        /*0086*/ 	.short	(.L_24 - .L_23)
	.align		4
.L_23:
        /*0088*/ 	.word	index@(_Z22multiplyTwiddleFactorsP6float2i)
        /*008c*/ 	.word	0x00000020


	//----- nvinfo : EIATTR_MIN_STACK_SIZE
	.align		4
.L_24:
        /*0090*/ 	.byte	0x04, 0x12
        /*0092*/ 	.short	(.L_26 - .L_25)
	.align		4
.L_25:
        /*0094*/ 	.word	index@(_Z10dft_kernelP6float2S0_jj)
        /*0098*/ 	.word	0x00000020


	//----- nvinfo : EIATTR_MIN_STACK_SIZE
	.align		4
.L_26:
        /*009c*/ 	.byte	0x04, 0x12
        /*009e*/ 	.short	(.L_28 - .L_27)
	.align		4
.L_27:
        /*00a0*/ 	.word	index@(_Z12fftBreakdownP6float2S0_i)
        /*00a4*/ 	.word	0x00000000
.L_28:


//--------------------- .nv.compat                --------------------------
	.section	.nv.compat,"",@"SHT_CUDA_COMPAT_INFO"
	.align	4
        /*0000*/ 	.byte	0x02, 0x09, 0x00, 0x00, 0x02, 0x02, 0x01, 0x00, 0x02, 0x05, 0x05, 0x00, 0x03, 0x07, 0x01, 0x01
        /*0010*/ 	.byte	0x02, 0x03, 0x00, 0x00, 0x02, 0x06, 0x01, 0x00, 0x04, 0x0b, 0x08, 0x00, 0x01, 0x00, 0x00, 0x00
        /*0020*/ 	.byte	0x00, 0x00, 0x00, 0x00


//--------------------- .nv.info._Z22bitReversalPermutationP6float2ii --------------------------
	.section	.nv.info._Z22bitReversalPermutationP6float2ii,"",@"SHT_CUDA_INFO"
	.sectionflags	@""
	.align	4


	//----- nvinfo : EIATTR_CUDA_API_VERSION
	.align		4
        /*0000*/ 	.byte	0x04, 0x37
        /*0002*/ 	.short	(.L_30 - .L_29)
.L_29:
        /*0004*/ 	.word	0x00000082


	//----- nvinfo : EIATTR_KPARAM_INFO
	.align		4
.L_30:
        /*0008*/ 	.byte	0x04, 0x17
        /*000a*/ 	.short	(.L_32 - .L_31)
.L_31:
        /*000c*/ 	.word	0x00000000
        /*0010*/ 	.short	0x0002
        /*0012*/ 	.short	0x000c
        /*0014*/ 	.byte	0x00, 0xf0, 0x11, 0x00


	//----- nvinfo : EIATTR_KPARAM_INFO
	.align		4
.L_32:
        /*0018*/ 	.byte	0x04, 0x17
        /*001a*/ 	.short	(.L_34 - .L_33)
.L_33:
        /*001c*/ 	.word	0x00000000
        /*0020*/ 	.short	0x0001
        /*0022*/ 	.short	0x0008
        /*0024*/ 	.byte	0x00, 0xf0, 0x11, 0x00


	//----- nvinfo : EIATTR_KPARAM_INFO
	.align		4
.L_34:
        /*0028*/ 	.byte	0x04, 0x17
        /*002a*/ 	.short	(.L_36 - .L_35)
.L_35:
        /*002c*/ 	.word	0x00000000
        /*0030*/ 	.short	0x0000
        /*0032*/ 	.short	0x0000
        /*0034*/ 	.byte	0x00, 0xf5, 0x21, 0x00


	//----- nvinfo : EIATTR_SPARSE_MMA_MASK
	.align		4
.L_36:
        /*0038*/ 	.byte	0x03, 0x50
        /*003a*/ 	.short	0x0000


	//----- nvinfo : EIATTR_MAXREG_COUNT
	.align		4
        /*003c*/ 	.byte	0x03, 0x1b
        /*003e*/ 	.short	0x00ff


	//----- nvinfo : EIATTR_MERCURY_ISA_VERSION
	.align		4
        /*0040*/ 	.byte	0x03, 0x5f
        /*0042*/ 	.short	0x0101


	//----- nvinfo : EIATTR_VRC_CTA_INIT_COUNT
	.align		4
        /*0044*/ 	.byte	0x02, 0x4a
	.zero		1
	.zero		1


	//----- nvinfo : EIATTR_EXIT_INSTR_OFFSETS
	.align		4
        /*0048*/ 	.byte	0x04, 0x1c
        /*004a*/ 	.short	(.L_38 - .L_37)


	//   ....[0]....
.L_37:
        /*004c*/ 	.word	0x00000070


	//   ....[1]....
        /*0050*/ 	.word	0x000001e0


	//----- nvinfo : EIATTR_CRS_STACK_SIZE
	.align		4
.L_38:
        /*0054*/ 	.byte	0x04, 0x1e
        /*0056*/ 	.short	(.L_40 - .L_39)
.L_39:
        /*0058*/ 	.word	0x00000000


	//----- nvinfo : EIATTR_CBANK_PARAM_SIZE
	.align		4
.L_40:
        /*005c*/ 	.byte	0x03, 0x19
        /*005e*/ 	.short	0x0010


	//----- nvinfo : EIATTR_PARAM_CBANK
	.align		4
        /*0060*/ 	.byte	0x04, 0x0a
        /*0062*/ 	.short	(.L_42 - .L_41)
	.align		4
.L_41:
        /*0064*/ 	.word	index@(.nv.constant0._Z22bitReversalPermutationP6float2ii)
        /*0068*/ 	.short	0x0380
        /*006a*/ 	.short	0x0010


	//----- nvinfo : EIATTR_SW_WAR
	.align		4
.L_42:
        /*006c*/ 	.byte	0x04, 0x36
        /*006e*/ 	.short	(.L_44 - .L_43)
.L_43:
        /*0070*/ 	.word	0x00000008
.L_44:


//--------------------- .nv.info._Z22multiplyTwiddleFactorsP6float2i --------------------------
	.section	.nv.info._Z22multiplyTwiddleFactorsP6float2i,"",@"SHT_CUDA_INFO"
	.sectionflags	@""
	.align	4


	//----- nvinfo : EIATTR_CUDA_API_VERSION
	.align		4
        /*0000*/ 	.byte	0x04, 0x37
        /*0002*/ 	.short	(.L_46 - .L_45)
.L_45:
        /*0004*/ 	.word	0x00000082


	//----- nvinfo : EIATTR_KPARAM_INFO
	.align		4
.L_46:
        /*0008*/ 	.byte	0x04, 0x17
        /*000a*/ 	.short	(.L_48 - .L_47)
.L_47:
        /*000c*/ 	.word	0x00000000
        /*0010*/ 	.short	0x0001
        /*0012*/ 	.short	0x0008
        /*0014*/ 	.byte	0x00, 0xf0, 0x11, 0x00


	//----- nvinfo : EIATTR_KPARAM_INFO
	.align		4
.L_48:
        /*0018*/ 	.byte	0x04, 0x17
        /*001a*/ 	.short	(.L_50 - .L_49)
.L_49:
        /*001c*/ 	.word	0x00000000
        /*0020*/ 	.short	0x0000
        /*0022*/ 	.short	0x0000
        /*0024*/ 	.byte	0x00, 0xf5, 0x21, 0x00


	//----- nvinfo : EIATTR_SPARSE_MMA_MASK
	.align		4
.L_50:
        /*0028*/ 	.byte	0x03, 0x50
        /*002a*/ 	.short	0x0000


	//----- nvinfo : EIATTR_MAXREG_COUNT
	.align		4
        /*002c*/ 	.byte	0x03, 0x1b
        /*002e*/ 	.short	0x00ff


	//----- nvinfo : EIATTR_MERCURY_ISA_VERSION
	.align		4
        /*0030*/ 	.byte	0x03, 0x5f
        /*0032*/ 	.short	0x0101


	//----- nvinfo : EIATTR_VRC_CTA_INIT_COUNT
	.align		4
        /*0034*/ 	.byte	0x02, 0x4a
	.zero		1
	.zero		1


	//----- nvinfo : EIATTR_EXIT_INSTR_OFFSETS
	.align		4
        /*0038*/ 	.byte	0x04, 0x1c
        /*003a*/ 	.short	(.L_52 - .L_51)


	//   ....[0]....
.L_51:
        /*003c*/ 	.word	0x000000a0


	//   ....[1]....
        /*0040*/ 	.word	0x00000d60


	//----- nvinfo : EIATTR_CRS_STACK_SIZE
	.align		4
.L_52:
        /*0044*/ 	.byte	0x04, 0x1e
        /*0046*/ 	.short	(.L_54 - .L_53)
.L_53:
        /*0048*/ 	.word	0x00000000


	//----- nvinfo : EIATTR_CBANK_PARAM_SIZE
	.align		4
.L_54:
        /*004c*/ 	.byte	0x03, 0x19
        /*004e*/ 	.short	0x000c


	//----- nvinfo : EIATTR_PARAM_CBANK
	.align		4
        /*0050*/ 	.byte	0x04, 0x0a
        /*0052*/ 	.short	(.L_56 - .L_55)
	.align		4
.L_55:
        /*0054*/ 	.word	index@(.nv.constant0._Z22multiplyTwiddleFactorsP6float2i)
        /*0058*/ 	.short	0x0380
        /*005a*/ 	.short	0x000c


	//----- nvinfo : EIATTR_SW_WAR
	.align		4
.L_56:
        /*005c*/ 	.byte	0x04, 0x36
        /*005e*/ 	.short	(.L_58 - .L_57)
.L_57:
        /*0060*/ 	.word	0x00000008
.L_58:


//--------------------- .nv.info._Z10dft_kernelP6float2S0_jj --------------------------
	.section	.nv.info._Z10dft_kernelP6float2S0_jj,"",@"SHT_CUDA_INFO"
	.sectionflags	@""
	.align	4


	//----- nvinfo : EIATTR_CUDA_API_VERSION
	.align		4
        /*0000*/ 	.byte	0x04, 0x37
        /*0002*/ 	.short	(.L_60 - .L_59)
.L_59:
        /*0004*/ 	.word	0x00000082


	//----- nvinfo : EIATTR_KPARAM_INFO
	.align		4
.L_60:
        /*0008*/ 	.byte	0x04, 0x17
        /*000a*/ 	.short	(.L_62 - .L_61)
.L_61:
        /*000c*/ 	.word	0x00000000
        /*0010*/ 	.short	0x0003
        /*0012*/ 	.short	0x0014
        /*0014*/ 	.byte	0x00, 0xf0, 0x11, 0x00


	//----- nvinfo : EIATTR_KPARAM_INFO
	.align		4
.L_62:
        /*0018*/ 	.byte	0x04, 0x17
        /*001a*/ 	.short	(.L_64 - .L_63)
.L_63:
        /*001c*/ 	.word	0x00000000
        /*0020*/ 	.short	0x0002
        /*0022*/ 	.short	0x0010
        /*0024*/ 	.byte	0x00, 0xf0, 0x11, 0x00


	//----- nvinfo : EIATTR_KPARAM_INFO
	.align		4
.L_64:
        /*0028*/ 	.byte	0x04, 0x17
        /*002a*/ 	.short	(.L_66 - .L_65)
.L_65:
        /*002c*/ 	.word	0x00000000
        /*0030*/ 	.short	0x0001
        /*0032*/ 	.short	0x0008
        /*0034*/ 	.byte	0x00, 0xf5, 0x21, 0x00


	//----- nvinfo : EIATTR_KPARAM_INFO
	.align		4
.L_66:
        /*0038*/ 	.byte	0x04, 0x17
        /*003a*/ 	.short	(.L_68 - .L_67)
.L_67:
        /*003c*/ 	.word	0x00000000
        /*0040*/ 	.short	0x0000
        /*0042*/ 	.short	0x0000
        /*0044*/ 	.byte	0x00, 0xf5, 0x21, 0x00


	//----- nvinfo : EIATTR_SPARSE_MMA_MASK
	.align		4
.L_68:
        /*0048*/ 	.byte	0x03, 0x50
        /*004a*/ 	.short	0x0000


	//----- nvinfo : EIATTR_MAXREG_COUNT
	.align		4
        /*004c*/ 	.byte	0x03, 0x1b
        /*004e*/ 	.short	0x00ff


	//----- nvinfo : EIATTR_MERCURY_ISA_VERSION
	.align		4
        /*0050*/ 	.byte	0x03, 0x5f
        /*0052*/ 	.short	0x0101


	//----- nvinfo : EIATTR_VRC_CTA_INIT_COUNT
	.align		4
        /*0054*/ 	.byte	0x02, 0x4a
	.zero		1
	.zero		1


	//----- nvinfo : EIATTR_EXIT_INSTR_OFFSETS
	.align		4
        /*0058*/ 	.byte	0x04, 0x1c
        /*005a*/ 	.short	(.L_70 - .L_69)


	//   ....[0]....
.L_69:
        /*005c*/ 	.word	0x000000d0


	//   ....[1]....
        /*0060*/ 	.word	0x000009b0


	//----- nvinfo : EIATTR_CRS_STACK_SIZE
	.align		4
.L_70:
        /*0064*/ 	.byte	0x04, 0x1e
        /*0066*/ 	.short	(.L_72 - .L_71)
.L_71:
        /*0068*/ 	.word	0x00000000


	//----- nvinfo : EIATTR_CBANK_PARAM_SIZE
	.align		4
.L_72:
        /*006c*/ 	.byte	0x03, 0x19
        /*006e*/ 	.short	0x0018


	//----- nvinfo : EIATTR_PARAM_CBANK
	.align		4
        /*0070*/ 	.byte	0x04, 0x0a
        /*0072*/ 	.short	(.L_74 - .L_73)
	.align		4
.L_73:
        /*0074*/ 	.word	index@(.nv.constant0._Z10dft_kernelP6float2S0_jj)
        /*0078*/ 	.short	0x0380
        /*007a*/ 	.short	0x0018


	//----- nvinfo : EIATTR_SW_WAR
	.align		4
.L_74:
        /*007c*/ 	.byte	0x04, 0x36
        /*007e*/ 	.short	(.L_76 - .L_75)
.L_75:
        /*0080*/ 	.word	0x00000008
.L_76:


//--------------------- .nv.info._Z12fftBreakdownP6float2S0_i --------------------------
	.section	.nv.info._Z12fftBreakdownP6float2S0_i,"",@"SHT_CUDA_INFO"
	.sectionflags	@""
	.align	4


	//----- nvinfo : EIATTR_CUDA_API_VERSION
	.align		4
        /*0000*/ 	.byte	0x04, 0x37
        /*0002*/ 	.short	(.L_78 - .L_77)
.L_77:
        /*0004*/ 	.word	0x00000082


	//----- nvinfo : EIATTR_KPARAM_INFO
	.align		4
.L_78:
        /*0008*/ 	.byte	0x04, 0x17
        /*000a*/ 	.short	(.L_80 - .L_79)
.L_79:
        /*000c*/ 	.word	0x00000000
        /*0010*/ 	.short	0x0002
        /*0012*/ 	.short	0x0010
        /*0014*/ 	.byte	0x00, 0xf0, 0x11, 0x00


	//----- nvinfo : EIATTR_KPARAM_INFO
	.align		4
.L_80:
        /*0018*/ 	.byte	0x04, 0x17
        /*001a*/ 	.short	(.L_82 - .L_81)
.L_81:
        /*001c*/ 	.word	0x00000000
        /*0020*/ 	.short	0x0001
        /*0022*/ 	.short	0x0008
        /*0024*/ 	.byte	0x00, 0xf5, 0x21, 0x00


	//----- nvinfo : EIATTR_KPARAM_INFO
	.align		4
.L_82:
        /*0028*/ 	.byte	0x04, 0x17
        /*002a*/ 	.short	(.L_84 - .L_83)
.L_83:
        /*002c*/ 	.word	0x00000000
        /*0030*/ 	.short	0x0000
        /*0032*/ 	.short	0x0000
        /*0034*/ 	.byte	0x00, 0xf5, 0x21, 0x00


	//----- nvinfo : EIATTR_SPARSE_MMA_MASK
	.align		4
.L_84:
        /*0038*/ 	.byte	0x03, 0x50
        /*003a*/ 	.short	0x0000


	//----- nvinfo : EIATTR_MAXREG_COUNT
	.align		4
        /*003c*/ 	.byte	0x03, 0x1b
        /*003e*/ 	.short	0x00ff


	//----- nvinfo : EIATTR_NUM_BARRIERS
	.align		4
        /*0040*/ 	.byte	0x02, 0x4c
        /*0042*/ 	.byte	0x01
	.zero		1


	//----- nvinfo : EIATTR_MERCURY_ISA_VERSION
	.align		4
        /*0044*/ 	.byte	0x03, 0x5f
        /*0046*/ 	.short	0x0101


	//----- nvinfo : EIATTR_VRC_CTA_INIT_COUNT
	.align		4
        /*0048*/ 	.byte	0x02, 0x4a
	.zero		1
	.zero		1


	//----- nvinfo : EIATTR_EXIT_INSTR_OFFSETS
	.align		4
        /*004c*/ 	.byte	0x04, 0x1c
        /*004e*/ 	.short	(.L_86 - .L_85)


	//   ....[0]....
.L_85:
        /*0050*/ 	.word	0x000000a0


	//   ....[1]....
        /*0054*/ 	.word	0x000001b0


	//   ....[2]....
        /*0058*/ 	.word	0x00000200


	//----- nvinfo : EIATTR_CBANK_PARAM_SIZE
	.align		4
.L_86:
        /*005c*/ 	.byte	0x03, 0x19
        /*005e*/ 	.short	0x0014


	//----- nvinfo : EIATTR_PARAM_CBANK
	.align		4
        /*0060*/ 	.byte	0x04, 0x0a
        /*0062*/ 	.short	(.L_88 - .L_87)
	.align		4
.L_87:
        /*0064*/ 	.word	index@(.nv.constant0._Z12fftBreakdownP6float2S0_i)
        /*0068*/ 	.short	0x0380
        /*006a*/ 	.short	0x0014


	//----- nvinfo : EIATTR_SW_WAR
	.align		4
.L_88:
        /*006c*/ 	.byte	0x04, 0x36
        /*006e*/ 	.short	(.L_90 - .L_89)
.L_89:
        /*0070*/ 	.word	0x00000008
.L_90:


//--------------------- .nv.callgraph             --------------------------
	.section	.nv.callgraph,"",@"SHT_CUDA_CALLGRAPH"
	.align	4
	.sectionentsize	8
	.align		4
        /*0000*/ 	.word	0x00000000
	.align		4
        /*0004*/ 	.word	0xffffffff
	.align		4
        /*0008*/ 	.word	0x00000000
	.align		4
        /*000c*/ 	.word	0xfffffffe
	.align		4
        /*0010*/ 	.word	0x00000000
	.align		4
        /*0014*/ 	.word	0xfffffffd
	.align		4
        /*0018*/ 	.word	0x00000000
	.align		4
        /*001c*/ 	.word	0xfffffffc


//--------------------- .nv.constant4             --------------------------
	.section	.nv.constant4,"a",@progbits
	.align	8
	.align		8
.nv.constant4:
        /*0000*/ 	.dword	__cudart_i2opi_f


//--------------------- .text._Z22bitReversalPermutationP6float2ii --------------------------
	.section	.text._Z22bitReversalPermutationP6float2ii,"ax",@progbits
	.align	128
        .global         _Z22bitReversalPermutationP6float2ii
        .type           _Z22bitReversalPermutationP6float2ii,@function
        .size           _Z22bitReversalPermutationP6float2ii,(.L_x_34 - _Z22bitReversalPermutationP6float2ii)
        .other          _Z22bitReversalPermutationP6float2ii,@"STO_CUDA_ENTRY STV_DEFAULT"
_Z22bitReversalPermutationP6float2ii:
.text._Z22bitReversalPermutationP6float2ii:
[----:B------:R-:W-:Y:S01]  /*0000*/  LDC R1, c[0x0][0x37c] ;  /* 0x0000df00ff017b82 */ /* 0x000fe20000000800 */
[----:B------:R-:W0:Y:S07]  /*0010*/  S2R R0, SR_TID.X ;  /* 0x0000000000007919 */ /* 0x000e2e0000002100 */
[----:B------:R-:W0:Y:S01]  /*0020*/  S2UR UR4, SR_CTAID.X ;  /* 0x00000000000479c3 */ /* 0x000e220000002500 */
[----:B------:R-:W1:Y:S07]  /*0030*/  LDCU UR5, c[0x0][0x388] ;  /* 0x00007100ff0577ac */ /* 0x000e6e0008000800 */
[----:B------:R-:W0:Y:S02]  /*0040*/  LDC R9, c[0x0][0x360] ;  /* 0x0000d800ff097b82 */ /* 0x000e240000000800 */
[----:B0-----:R-:W-:-:S05]  /*0050*/  IMAD R0, R9, UR4, R0 ;  /* 0x0000000409007c24 */ /* 0x001fca000f8e0200 */
[----:B-1----:R-:W-:-:S13]  /*0060*/  ISETP.GE.AND P0, PT, R0, UR5, PT ;  /* 0x0000000500007c0c */ /* 0x002fda000bf06270 */
[----:B------:R-:W-:Y:S05]  /*0070*/  @P0 EXIT ;  /* 0x000000000000094d */ /* 0x000fea0003800000 */
[----:B------:R-:W0:Y:S01]  /*0080*/  LDC.64 R6, c[0x0][0x380] ;  /* 0x0000e000ff067b82 */ /* 0x000e220000000a00 */
[----:B------:R-:W1:Y:S01]  /*0090*/  LDCU UR5, c[0x0][0x370] ;  /* 0x00006e00ff0577ac */ /* 0x000e620008000800 */
[----:B------:R-:W2:Y:S01]  /*00a0*/  LDCU UR4, c[0x0][0x38c] ;  /* 0x00007180ff0477ac */ /* 0x000ea20008000800 */
[----:B------:R-:W3:Y:S01]  /*00b0*/  LDCU.64 UR6, c[0x0][0x358] ;  /* 0x00006b00ff0677ac */ /* 0x000ee20008000a00 */
[----:B------:R-:W4:Y:S01]  /*00c0*/  LDCU UR8, c[0x0][0x388] ;  /* 0x00007100ff0877ac */ /* 0x000f220008000800 */
[----:B-1----:R-:W-:Y:S01]  /*00d0*/  IMAD R9, R9, UR5, RZ ;  /* 0x0000000509097c24 */ /* 0x002fe2000f8e02ff */
[----:B--2---:R-:W-:-:S12]  /*00e0*/  UIADD3 UR4, UPT, UPT, -UR4, 0x20, URZ ;  /* 0x0000002004047890 */ /* 0x004fd8000fffe1ff */
.L_x_2:
[----:B-1----:R-:W1:Y:S01]  /*00f0*/  BREV R2, R0 ;  /* 0x0000000000027301 */ /* 0x002e620000000000 */
[----:B------:R-:W-:Y:S01]  /*0100*/  BSSY.RECONVERGENT B0, `(.L_x_0) ;  /* 0x000000a000007945 */ /* 0x000fe20003800200 */
[----:B-1----:R-:W-:-:S04]  /*0110*/  SHF.R.U32.HI R5, RZ, UR4, R2 ;  /* 0x00000004ff057c19 */ /* 0x002fc80008011602 */
[----:B------:R-:W-:-:S13]  /*0120*/  ISETP.GE.AND P0, PT, R0, R5, PT ;  /* 0x000000050000720c */ /* 0x000fda0003f06270 */
[----:B------:R-:W-:Y:S05]  /*0130*/  @P0 BRA `(.L_x_1) ;  /* 0x0000000000180947 */ /* 0x000fea0003800000 */
[----:B0-----:R-:W-:-:S04]  /*0140*/  IMAD.WIDE R4, R5, 0x8, R6 ;  /* 0x0000000805047825 */ /* 0x001fc800078e0206 */
[----:B------:R-:W-:Y:S01]  /*0150*/  IMAD.WIDE R2, R0, 0x8, R6 ;  /* 0x0000000800027825 */ /* 0x000fe200078e0206 */
[----:B---3--:R-:W2:Y:S04]  /*0160*/  LDG.E.64 R12, desc[UR6][R4.64] ;  /* 0x00000006040c7981 */ /* 0x008ea8000c1e1b00 */
[----:B------:R-:W3:Y:S04]  /*0170*/  LDG.E.64 R10, desc[UR6][R2.64] ;  /* 0x00000006020a7981 */ /* 0x000ee8000c1e1b00 */
[----:B--2---:R1:W-:Y:S04]  /*0180*/  STG.E.64 desc[UR6][R2.64], R12 ;  /* 0x0000000c02007986 */ /* 0x0043e8000c101b06 */
[----:B---3--:R1:W-:Y:S02]  /*0190*/  STG.E.64 desc[UR6][R4.64], R10 ;  /* 0x0000000a04007986 */ /* 0x0083e4000c101b06 */
.L_x_1:
[----:B---34-:R-:W-:Y:S05]  /*01a0*/  BSYNC.RECONVERGENT B0 ;  /* 0x0000000000007941 */ /* 0x018fea0003800200 */
.L_x_0:
[----:B------:R-:W-:-:S04]  /*01b0*/  IADD3 R0, PT, PT, R9, R0, RZ ;  /* 0x0000000009007210 */ /* 0x000fc80007ffe0ff */
[----:B------:R-:W-:-:S13]  /*01c0*/  ISETP.GE.AND P0, PT, R0, UR8, PT ;  /* 0x0000000800007c0c */ /* 0x000fda000bf06270 */
[----:B------:R-:W-:Y:S05]  /*01d0*/  @!P0 BRA `(.L_x_2) ;  /* 0xfffffffc00c48947 */ /* 0x000fea000383ffff */
[----:B------:R-:W-:Y:S05]  /*01e0*/  EXIT ;  /* 0x000000000000794d */ /* 0x000fea0003800000 */
.L_x_3:
[----:B------:R-:W-:-:S00]  /*01f0*/  BRA `(.L_x_3) ;  /* 0xfffffffc00fc7947 */ /* 0x000fc0000383ffff */
[----:B------:R-:W-:-:S00]  /*0200*/  NOP ;  /* 0x0000000000007918 */ /* 0x000fc00000000000 */
[----:B------:R-:W-:-:S00]  /*0210*/  NOP ;  /* 0x0000000000007918 */ /* 0x000fc00000000000 */
[----:B------:R-:W-:-:S00]  /*0220*/  NOP ;  /* 0x0000000000007918 */ /* 0x000fc00000000000 */
[----:B------:R-:W-:-:S00]  /*0230*/  NOP ;  /* 0x0000000000007918 */ /* 0x000fc00000000000 */
[----:B------:R-:W-:-:S00]  /*0240*/  NOP ;  /* 0x0000000000007918 */ /* 0x000fc00000000000 */
[----:B------:R-:W-:-:S00]  /*0250*/  NOP ;  /* 0x0000000000007918 */ /* 0x000fc00000000000 */
[----:B------:R-:W-:-:S00]  /*0260*/  NOP ;  /* 0x0000000000007918 */ /* 0x000fc00000000000 */
[----:B------:R-:W-:-:S00]  /*0270*/  NOP ;  /* 0x0000000000007918 */ /* 0x000fc00000000000 */
.L_x_34:


//--------------------- .text._Z22multiplyTwiddleFactorsP6float2i --------------------------
	.section	.text._Z22multiplyTwiddleFactorsP6float2i,"ax",@progbits
	.align	128
        .global         _Z22multiplyTwiddleFactorsP6float2i
        .type           _Z22multiplyTwiddleFactorsP6float2i,@function
        .size           _Z22multiplyTwiddleFactorsP6float2i,(.L_x_32 - _Z22multiplyTwiddleFactorsP6float2i)
        .other          _Z22multiplyTwiddleFactorsP6float2i,@"STO_CUDA_ENTRY STV_DEFAULT"
_Z22multiplyTwiddleFactorsP6float2i:
.text._Z22multiplyTwiddleFactorsP6float2i:
[----:B------:R-:W0:Y:S01]  /*0000*/  LDC R1, c[0x0][0x37c] ;  /* 0x0000df00ff017b82 */ /* 0x000e220000000800 */
[----:B------:R-:W1:Y:S07]  /*0010*/  S2R R5, SR_TID.X ;  /* 0x0000000000057919 */ /* 0x000e6e0000002100 */
[----:B------:R-:W1:Y:S01]  /*0020*/  S2UR UR5, SR_CTAID.X ;  /* 0x00000000000579c3 */ /* 0x000e620000002500 */
[----:B------:R-:W2:Y:S01]  /*0030*/  LDCU UR7, c[0x0][0x388] ;  /* 0x00007100ff0777ac */ /* 0x000ea20008000800 */
[----:B0-----:R-:W-:-:S06]  /*0040*/  VIADD R1, R1, 0xffffffe0 ;  /* 0xffffffe001017836 */ /* 0x001fcc0000000000 */
[----:B------:R-:W1:Y:S01]  /*0050*/  LDC R12, c[0x0][0x360] ;  /* 0x0000d800ff0c7b82 */ /* 0x000e620000000800 */
[----:B--2---:R-:W-:-:S04]  /*0060*/  ULEA.HI UR4, UR7, UR7, URZ, 0x1 ;  /* 0x0000000707047291 */ /* 0x004fc8000f8f08ff */
[----:B------:R-:W-:Y:S01]  /*0070*/  USHF.R.S32.HI UR6, URZ, 0x1, UR4 ;  /* 0x00000001ff067899 */ /* 0x000fe20008011404 */
[----:B-1----:R-:W-:-:S05]  /*0080*/  IMAD R5, R12, UR5, R5 ;  /* 0x000000050c057c24 */ /* 0x002fca000f8e0205 */
[----:B------:R-:W-:-:S13]  /*0090*/  ISETP.GE.AND P0, PT, R5, UR6, PT ;  /* 0x0000000605007c0c */ /* 0x000fda000bf06270 */
[----:B------:R-:W-:Y:S05]  /*00a0*/  @P0 EXIT ;  /* 0x000000000000094d */ /* 0x000fea0003800000 */
[----:B------:R-:W0:Y:S01]  /*00b0*/  LDCU UR4, c[0x0][0x370] ;  /* 0x00006e00ff0477ac */ /* 0x000e220008000800 */
[----:B------:R-:W1:Y:S01]  /*00c0*/  I2F.F64 R6, UR7 ;  /* 0x0000000700067d12 */ /* 0x000e620008201c00 */
[----:B------:R-:W2:Y:S01]  /*00d0*/  LDCU.64 UR8, c[0x0][0x358] ;  /* 0x00006b00ff0877ac */ /* 0x000ea20008000a00 */
[----:B01----:R-:W-:-:S07]  /*00e0*/  IMAD R12, R12, UR4, RZ ;  /* 0x000000040c0c7c24 */ /* 0x003fce000f8e02ff */
.L_x_12:
[----:B0-----:R-:W0:Y:S01]  /*00f0*/  MUFU.RCP64H R3, R7 ;  /* 0x0000000700037308 */ /* 0x001e220000001800 */
[----:B------:R-:W-:Y:S01]  /*0100*/  IMAD.MOV.U32 R2, RZ, RZ, 0x1 ;  /* 0x00000001ff027424 */ /* 0x000fe200078e00ff */
[----:B------:R-:W-:Y:S01]  /*0110*/  UMOV UR4, 0x54442d18 ;  /* 0x54442d1800047882 */ /* 0x000fe20000000000 */
[----:B------:R-:W-:Y:S01]  /*0120*/  UMOV UR5, 0x401921fb ;  /* 0x401921fb00057882 */ /* 0x000fe20000000000 */
[----:B------:R-:W-:Y:S03]  /*0130*/  BSSY.RECONVERGENT B0, `(.L_x_4) ;  /* 0x0000013000007945 */ /* 0x000fe60003800200 */
[----:B0-----:R-:W-:-:S08]  /*0140*/  DFMA R8, -R6, R2, 1 ;  /* 0x3ff000000608742b */ /* 0x001fd00000000102 */
[----:B------:R-:W-:Y:S02]  /*0150*/  DFMA R10, R8, R8, R8 ;  /* 0x00000008080a722b */ /* 0x000fe40000000008 */
[----:B------:R-:W0:Y:S06]  /*0160*/  I2F.F64 R8, R5 ;  /* 0x0000000500087312 */ /* 0x000e2c0000201c00 */
[----:B------:R-:W-:-:S08]  /*0170*/  DFMA R10, R2, R10, R2 ;  /* 0x0000000a020a722b */ /* 0x000fd00000000002 */
[----:B------:R-:W-:Y:S02]  /*0180*/  DFMA R2, -R6, R10, 1 ;  /* 0x3ff000000602742b */ /* 0x000fe4000000010a */
[----:B0-----:R-:W-:-:S06]  /*0190*/  DMUL R8, R8, -UR4 ;  /* 0x8000000408087c28 */ /* 0x001fcc0008000000 */
[----:B------:R-:W-:-:S04]  /*01a0*/  DFMA R2, R10, R2, R10 ;  /* 0x000000020a02722b */ /* 0x000fc8000000000a */
[----:B------:R-:W-:-:S04]  /*01b0*/  FSETP.GEU.AND P1, PT, |R9|, 6.5827683646048100446e-37, PT ;  /* 0x036000000900780b */ /* 0x000fc80003f2e200 */
[----:B------:R-:W-:-:S08]  /*01c0*/  DMUL R10, R8, R2 ;  /* 0x00000002080a7228 */ /* 0x000fd00000000000 */
[----:B------:R-:W-:-:S08]  /*01d0*/  DFMA R14, -R6, R10, R8 ;  /* 0x0000000a060e722b */ /* 0x000fd00000000108 */
[----:B------:R-:W-:-:S10]  /*01e0*/  DFMA R2, R2, R14, R10 ;  /* 0x0000000e0202722b */ /* 0x000fd4000000000a */
[----:B------:R-:W-:-:S05]  /*01f0*/  FFMA R0, RZ, R7, R3 ;  /* 0x00000007ff007223 */ /* 0x000fca0000000003 */
[----:B------:R-:W-:-:S13]  /*0200*/  FSETP.GT.AND P0, PT, |R0|, 1.469367938527859385e-39, PT ;  /* 0x001000000000780b */ /* 0x000fda0003f04200 */
[----:B------:R-:W-:Y:S05]  /*0210*/  @P0 BRA P1, `(.L_x_5) ;  /* 0x0000000000100947 */ /* 0x000fea0000800000 */
[----:B------:R-:W-:-:S07]  /*0220*/  MOV R0, 0x240 ;  /* 0x0000024000007802 */ /* 0x000fce0000000f00 */
[----:B--2---:R-:W-:Y:S05]  /*0230*/  CALL.REL.NOINC `($__internal_0_$__cuda_sm20_div_rn_f64_full) ;  /* 0x0000000800cc7944 */ /* 0x004fea0003c00000 */
[----:B------:R-:W-:Y:S02]  /*0240*/  IMAD.MOV.U32 R2, RZ, RZ, R16 ;  /* 0x000000ffff027224 */ /* 0x000fe400078e0010 */
[----:B------:R-:W-:-:S07]  /*0250*/  IMAD.MOV.U32 R3, RZ, RZ, R17 ;  /* 0x000000ffff037224 */ /* 0x000fce00078e0011 */
.L_x_5:
[----:B--2---:R-:W-:Y:S05]  /*0260*/  BSYNC.RECONVERGENT B0 ;  /* 0x0000000000007941 */ /* 0x004fea0003800200 */
.L_x_4:
[----:B------:R-:W0:Y:S01]  /*0270*/  F2F.F32.F64 R9, R2 ;  /* 0x0000000200097310 */ /* 0x000e220000301000 */
[----:B------:R-:W-:Y:S01]  /*0280*/  BSSY.RECONVERGENT B0, `(.L_x_6) ;  /* 0x0000042000007945 */ /* 0x000fe20003800200 */
[C---:B0-----:R-:W-:Y:S01]  /*0290*/  FMUL R0, R9.reuse, 0.63661974668502807617 ;  /* 0x3f22f98309007820 */ /* 0x041fe20000400000 */
[----:B------:R-:W-:-:S05]  /*02a0*/  FSETP.GE.AND P0, PT, |R9|, 105615, PT ;  /* 0x47ce47800900780b */ /* 0x000fca0003f06200 */
[----:B------:R-:W0:Y:S02]  /*02b0*/  F2I.NTZ R0, R0 ;  /* 0x0000000000007305 */ /* 0x000e240000203100 */
[----:B0-----:R-:W-:Y:S01]  /*02c0*/  I2FP.F32.S32 R18, R0 ;  /* 0x0000000000127245 */ /* 0x001fe20000201400 */
[----:B------:R-:W-:-:S04]  /*02d0*/  IMAD.MOV.U32 R17, RZ, RZ, R0 ;  /* 0x000000ffff117224 */ /* 0x000fc800078e0000 */
[----:B------:R-:W-:-:S04]  /*02e0*/  FFMA R11, R18, -1.5707962512969970703, R9 ;  /* 0xbfc90fda120b7823 */ /* 0x000fc80000000009 */
[----:B------:R-:W-:-:S04]  /*02f0*/  FFMA R11, R18, -7.5497894158615963534e-08, R11 ;  /* 0xb3a22168120b7823 */ /* 0x000fc8000000000b */
[----:B------:R-:W-:-:S04]  /*0300*/  FFMA R18, R18, -5.3903029534742383927e-15, R11 ;  /* 0xa7c234c512127823 */ /* 0x000fc8000000000b */
[----:B------:R-:W-:Y:S01]  /*0310*/  IMAD.MOV.U32 R4, RZ, RZ, R18 ;  /* 0x000000ffff047224 */ /* 0x000fe200078e0012 */
[----:B------:R-:W-:Y:S06]  /*0320*/  @!P0 BRA `(.L_x_7) ;  /* 0x0000000000dc8947 */ /* 0x000fec0003800000 */
[----:B------:R-:W-:-:S13]  /*0330*/  FSETP.NEU.AND P0, PT, |R9|, +INF , PT ;  /* 0x7f8000000900780b */ /* 0x000fda0003f0d200 */
[----:B------:R-:W-:Y:S01]  /*0340*/  @!P0 FMUL R4, RZ, R9 ;  /* 0x00000009ff048220 */ /* 0x000fe20000400000 */
[----:B------:R-:W-:Y:S01]  /*0350*/  @!P0 IMAD.MOV.U32 R0, RZ, RZ, RZ ;  /* 0x000000ffff008224 */ /* 0x000fe200078e00ff */
[----:B------:R-:W-:Y:S06]  /*0360*/  @!P0 BRA `(.L_x_7) ;  /* 0x0000000000cc8947 */ /* 0x000fec0003800000 */
[----:B------:R-:W-:Y:S01]  /*0370*/  IMAD.SHL.U32 R2, R9, 0x100, RZ ;  /* 0x0000010009027824 */ /* 0x000fe200078e00ff */
[----:B------:R-:W0:Y:S01]  /*0380*/  LDCU.64 UR10, c[0x4][URZ] ;  /* 0x01000000ff0a77ac */ /* 0x000e220008000a00 */
[----:B------:R-:W-:Y:S02]  /*0390*/  IMAD.MOV.U32 R8, RZ, RZ, RZ ;  /* 0x000000ffff087224 */ /* 0x000fe400078e00ff */
[----:B------:R-:W-:Y:S01]  /*03a0*/  IMAD.MOV.U32 R0, RZ, RZ, R1 ;  /* 0x000000ffff007224 */ /* 0x000fe200078e0001 */
[----:B------:R-:W-:Y:S01]  /*03b0*/  LOP3.LUT R15, R2, 0x80000000, RZ, 0xfc, !PT ;  /* 0x80000000020f7812 */ /* 0x000fe200078efcff */
[----:B------:R-:W-:Y:S01]  /*03c0*/  UMOV UR5, URZ ;  /* 0x000000ff00057c82 */ /* 0x000fe20008000000 */
[----:B------:R-:W-:-:S05]  /*03d0*/  UMOV UR4, URZ ;  /* 0x000000ff00047c82 */ /* 0x000fca0008000000 */
.L_x_8:
[----:B0-----:R-:W-:Y:S02]  /*03e0*/  IMAD.U32 R10, RZ, RZ, UR10 ;  /* 0x0000000aff0a7e24 */ /* 0x001fe4000f8e00ff */
[----:B------:R-:W-:-:S05]  /*03f0*/  IMAD.U32 R11, RZ, RZ, UR11 ;  /* 0x0000000bff0b7e24 */ /* 0x000fca000f8e00ff */
[----:B------:R-:W2:Y:S01]  /*0400*/  LDG.E.CONSTANT R2, desc[UR8][R10.64] ;  /* 0x000000080a027981 */ /* 0x000ea2000c1e9900 */
[----:B------:R-:W-:Y:S02]  /*0410*/  UIADD3 UR10, UP0, UPT, UR10, 0x4, URZ ;  /* 0x000000040a0a7890 */ /* 0x000fe4000ff1e0ff */
[----:B------:R-:W-:Y:S02]  /*0420*/  UIADD3 UR4, UPT, UPT, UR4, 0x1, URZ ;  /* 0x0000000104047890 */ /* 0x000fe4000fffe0ff */
[----:B------:R-:W-:Y:S02]  /*0430*/  UIADD3.X UR11, UPT, UPT, URZ, UR11, URZ, UP0, !UPT ;  /* 0x0000000bff0b7290 */ /* 0x000fe400087fe4ff */
[----:B------:R-:W-:Y:S01]  /*0440*/  UISETP.NE.AND UP0, UPT, UR4, 0x6, UPT ;  /* 0x000000060400788c */ /* 0x000fe2000bf05270 */
[----:B--2---:R-:W-:-:S03]  /*0450*/  IMAD.WIDE.U32 R2, R2, R15, RZ ;  /* 0x0000000f02027225 */ /* 0x004fc600078e00ff */
[----:B------:R-:W-:-:S04]  /*0460*/  IADD3 R13, P0, PT, R2, R8, RZ ;  /* 0x00000008020d7210 */ /* 0x000fc80007f1e0ff */
[----:B------:R-:W-:Y:S01]  /*0470*/  IADD3.X R8, PT, PT, R3, UR5, RZ, P0, !PT ;  /* 0x0000000503087c10 */ /* 0x000fe200087fe4ff */
[----:B------:R0:W-:Y:S02]  /*0480*/  STL [R0], R13 ;  /* 0x0000000d00007387 */ /* 0x0001e40000100800 */
[----:B0-----:R-:W-:Y:S01]  /*0490*/  VIADD R0, R0, 0x4 ;  /* 0x0000000400007836 */ /* 0x001fe20000000000 */
[----:B------:R-:W-:Y:S06]  /*04a0*/  BRA.U UP0, `(.L_x_8) ;  /* 0xfffffffd00cc7547 */ /* 0x000fec000b83ffff */
[----:B------:R-:W-:Y:S01]  /*04b0*/  SHF.R.U32.HI R4, RZ, 0x17, R9 ;  /* 0x00000017ff047819 */ /* 0x000fe20000011609 */
[----:B------:R0:W-:Y:S03]  /*04c0*/  STL [R1+0x18], R8 ;  /* 0x0000180801007387 */ /* 0x0001e60000100800 */
[C---:B------:R-:W-:Y:S02]  /*04d0*/  LOP3.LUT R0, R4.reuse, 0xe0, RZ, 0xc0, !PT ;  /* 0x000000e004007812 */ /* 0x040fe400078ec0ff */
[----:B------:R-:W-:-:S03]  /*04e0*/  LOP3.LUT P0, RZ, R4, 0x1f, RZ, 0xc0, !PT ;  /* 0x0000001f04ff7812 */ /* 0x000fc6000780c0ff */
[----:B------:R-:W-:-:S05]  /*04f0*/  VIADD R0, R0, 0xffffff80 ;  /* 0xffffff8000007836 */ /* 0x000fca0000000000 */
[----:B------:R-:W-:-:S05]  /*0500*/  SHF.R.U32.HI R0, RZ, 0x5, R0 ;  /* 0x00000005ff007819 */ /* 0x000fca0000011600 */
[----:B------:R-:W-:-:S05]  /*0510*/  IMAD R13, R0, -0x4, R1 ;  /* 0xfffffffc000d7824 */ /* 0x000fca00078e0201 */
[----:B------:R-:W2:Y:S04]  /*0520*/  LDL R0, [R13+0x18] ;  /* 0x000018000d007983 */ /* 0x000ea80000100800 */
[----:B------:R-:W2:Y:S04]  /*0530*/  LDL R3, [R13+0x14] ;  /* 0x000014000d037983 */ /* 0x000ea80000100800 */
[----:B------:R-:W3:Y:S01]  /*0540*/  @P0 LDL R2, [R13+0x10] ;  /* 0x000010000d020983 */ /* 0x000ee20000100800 */
[----:B------:R-:W-:Y:S01]  /*0550*/  LOP3.LUT R4, R4, 0x1f, RZ, 0xc0, !PT ;  /* 0x0000001f04047812 */ /* 0x000fe200078ec0ff */
[----:B------:R-:W-:Y:S01]  /*0560*/  UMOV UR4, 0x54442d19 ;  /* 0x54442d1900047882 */ /* 0x000fe20000000000 */
[----:B------:R-:W-:-:S02]  /*0570*/  UMOV UR5, 0x3bf921fb ;  /* 0x3bf921fb00057882 */ /* 0x000fc40000000000 */
[-C--:B--2---:R-:W-:Y:S02]  /*0580*/  @P0 SHF.L.W.U32.HI R0, R3, R4.reuse, R0 ;  /* 0x0000000403000219 */ /* 0x084fe40000010e00 */
[----:B---3--:R-:W-:Y:S02]  /*0590*/  @P0 SHF.L.W.U32.HI R3, R2, R4, R3 ;  /* 0x0000000402030219 */ /* 0x008fe40000010e03 */
[----:B------:R-:W-:Y:S02]  /*05a0*/  ISETP.GE.AND P0, PT, R9, RZ, PT ;  /* 0x000000ff0900720c */ /* 0x000fe40003f06270 */
[C---:B------:R-:W-:Y:S01]  /*05b0*/  SHF.L.W.U32.HI R2, R3.reuse, 0x2, R0 ;  /* 0x0000000203027819 */ /* 0x040fe20000010e00 */
[----:B------:R-:W-:-:S03]  /*05c0*/  IMAD.SHL.U32 R3, R3, 0x4, RZ ;  /* 0x0000000403037824 */ /* 0x000fc600078e00ff */
[----:B------:R-:W-:-:S04]  /*05d0*/  SHF.R.S32.HI R4, RZ, 0x1f, R2 ;  /* 0x0000001fff047819 */ /* 0x000fc80000011402 */
[C---:B------:R-:W-:Y:S02]  /*05e0*/  LOP3.LUT R10, R4.reuse, R3, RZ, 0x3c, !PT ;  /* 0x00000003040a7212 */ /* 0x040fe400078e3cff */
[----:B------:R-:W-:Y:S02]  /*05f0*/  LOP3.LUT R11, R4, R2, RZ, 0x3c, !PT ;  /* 0x00000002040b7212 */ /* 0x000fe400078e3cff */
[----:B------:R-:W-:Y:S02]  /*0600*/  SHF.R.U32.HI R3, RZ, 0x1e, R0 ;  /* 0x0000001eff037819 */ /* 0x000fe40000011600 */
[C---:B------:R-:W-:Y:S02]  /*0610*/  LOP3.LUT R4, R2.reuse, R9, RZ, 0x3c, !PT ;  /* 0x0000000902047212 */ /* 0x040fe400078e3cff */
[----:B------:R-:W1:Y:S01]  /*0620*/  I2F.F64.S64 R10, R10 ;  /* 0x0000000a000a7312 */ /* 0x000e620000301c00 */
[----:B------:R-:W-:Y:S02]  /*0630*/  LEA.HI R0, R2, R3, RZ, 0x1 ;  /* 0x0000000302007211 */ /* 0x000fe400078f08ff */
[----:B------:R-:W-:-:S03]  /*0640*/  ISETP.GE.AND P1, PT, R4, RZ, PT ;  /* 0x000000ff0400720c */ /* 0x000fc60003f26270 */
[----:B------:R-:W-:-:S04]  /*0650*/  IMAD.MOV R2, RZ, RZ, -R0 ;  /* 0x000000ffff027224 */ /* 0x000fc800078e0a00 */
[----:B------:R-:W-:Y:S01]  /*0660*/  @!P0 IMAD.MOV.U32 R0, RZ, RZ, R2 ;  /* 0x000000ffff008224 */ /* 0x000fe200078e0002 */
[----:B-1----:R-:W-:-:S10]  /*0670*/  DMUL R14, R10, UR4 ;  /* 0x000000040a0e7c28 */ /* 0x002fd40008000000 */
[----:B------:R-:W1:Y:S02]  /*0680*/  F2F.F32.F64 R14, R14 ;  /* 0x0000000e000e7310 */ /* 0x000e640000301000 */
[----:B01----:R-:W-:-:S07]  /*0690*/  FSEL R4, -R14, R14, !P1 ;  /* 0x0000000e0e047208 */ /* 0x003fce0004800100 */
.L_x_7:
[----:B------:R-:W-:Y:S05]  /*06a0*/  BSYNC.RECONVERGENT B0 ;  /* 0x0000000000007941 */ /* 0x000fea0003800200 */
.L_x_6:
[----:B------:R-:W-:Y:S02]  /*06b0*/  IMAD.MOV.U32 R16, RZ, RZ, 0x37cbac00 ;  /* 0x37cbac00ff107424 */ /* 0x000fe400078e00ff */
[----:B------:R-:W-:Y:S01]  /*06c0*/  FMUL R3, R4, R4 ;  /* 0x0000000404037220 */ /* 0x000fe20000400000 */
[C---:B------:R-:W-:Y:S01]  /*06d0*/  LOP3.LUT R8, R0.reuse, 0x1, RZ, 0xc0, !PT ;  /* 0x0000000100087812 */ /* 0x040fe200078ec0ff */
[----:B------:R-:W-:Y:S01]  /*06e0*/  IMAD.MOV.U32 R15, RZ, RZ, 0x3c0885e4 ;  /* 0x3c0885e4ff0f7424 */ /* 0x000fe200078e00ff */
[----:B------:R-:W-:Y:S01]  /*06f0*/  BSSY.RECONVERGENT B0, `(.L_x_9) ;  /* 0x0000044000007945 */ /* 0x000fe20003800200 */
[----:B------:R-:W-:Y:S01]  /*0700*/  FFMA R2, R3, R16, -0.0013887860113754868507 ;  /* 0xbab607ed03027423 */ /* 0x000fe20000000010 */
[----:B------:R-:W-:Y:S01]  /*0710*/  VIADD R0, R0, 0x1 ;  /* 0x0000000100007836 */ /* 0x000fe20000000000 */
[----:B------:R-:W-:Y:S01]  /*0720*/  ISETP.NE.U32.AND P0, PT, R8, 0x1, PT ;  /* 0x000000010800780c */ /* 0x000fe20003f05070 */
[----:B------:R-:W-:-:S03]  /*0730*/  IMAD.MOV.U32 R14, RZ, RZ, 0x3e2aaaa8 ;  /* 0x3e2aaaa8ff0e7424 */ /* 0x000fc600078e00ff */
[----:B------:R-:W-:Y:S02]  /*0740*/  FSEL R2, R2, -0.00019574658654164522886, P0 ;  /* 0xb94d415302027808 */ /* 0x000fe40000000000 */
[----:B------:R-:W-:Y:S02]  /*0750*/  FSEL R8, R15, 0.041666727513074874878, !P0 ;  /* 0x3d2aaabb0f087808 */ /* 0x000fe40004000000 */
[----:B------:R-:W-:Y:S02]  /*0760*/  LOP3.LUT P1, RZ, R0, 0x2, RZ, 0xc0, !PT ;  /* 0x0000000200ff7812 */ /* 0x000fe4000782c0ff */
[----:B------:R-:W-:Y:S01]  /*0770*/  FSEL R0, R4, 1, !P0 ;  /* 0x3f80000004007808 */ /* 0x000fe20004000000 */
[----:B------:R-:W-:Y:S01]  /*0780*/  FFMA R2, R3, R2, R8 ;  /* 0x0000000203027223 */ /* 0x000fe20000000008 */
[----:B------:R-:W-:Y:S02]  /*0790*/  FSEL R11, -R14, -0.4999999701976776123, !P0 ;  /* 0xbeffffff0e0b7808 */ /* 0x000fe40004000100 */
[----:B------:R-:W-:Y:S01]  /*07a0*/  FSETP.GE.AND P0, PT, |R9|, 105615, PT ;  /* 0x47ce47800900780b */ /* 0x000fe20003f06200 */
[----:B------:R-:W-:-:S02]  /*07b0*/  FFMA R13, R3, R0, RZ ;  /* 0x00000000030d7223 */ /* 0x000fc400000000ff */
[----:B------:R-:W-:-:S04]  /*07c0*/  FFMA R2, R3, R2, R11 ;  /* 0x0000000203027223 */ /* 0x000fc8000000000b */
[----:B------:R-:W-:-:S04]  /*07d0*/  FFMA R13, R13, R2, R0 ;  /* 0x000000020d0d7223 */ /* 0x000fc80000000000 */
[----:B------:R-:W-:Y:S02]  /*07e0*/  @P1 FADD R13, RZ, -R13 ;  /* 0x8000000dff0d1221 */ /* 0x000fe40000000000 */
[----:B------:R-:W-:Y:S05]  /*07f0*/  @!P0 BRA `(.L_x_10) ;  /* 0x0000000000cc8947 */ /* 0x000fea0003800000 */
[----:B------:R-:W-:-:S13]  /*0800*/  FSETP.NEU.AND P0, PT, |R9|, +INF , PT ;  /* 0x7f8000000900780b */ /* 0x000fda0003f0d200 */
[----:B------:R-:W-:Y:S01]  /*0810*/  @!P0 FMUL R18, RZ, R9 ;  /* 0x00000009ff128220 */ /* 0x000fe20000400000 */
[----:B------:R-:W-:Y:S01]  /*0820*/  @!P0 IMAD.MOV.U32 R17, RZ, RZ, RZ ;  /* 0x000000ffff118224 */ /* 0x000fe200078e00ff */
[----:B------:R-:W-:Y:S06]  /*0830*/  @!P0 BRA `(.L_x_10) ;  /* 0x0000000000bc8947 */ /* 0x000fec0003800000 */
[----:B------:R-:W0:Y:S01]  /*0840*/  LDC.64 R2, c[0x4][RZ] ;  /* 0x01000000ff027b82 */ /* 0x000e220000000a00 */
[----:B------:R-:W-:Y:S01]  /*0850*/  IMAD.SHL.U32 R4, R9, 0x100, RZ ;  /* 0x0000010009047824 */ /* 0x000fe200078e00ff */
[----:B------:R-:W-:Y:S01]  /*0860*/  UMOV UR4, URZ ;  /* 0x000000ff00047c82 */ /* 0x000fe20008000000 */
[----:B------:R-:W-:Y:S02]  /*0870*/  IMAD.MOV.U32 R8, RZ, RZ, RZ ;  /* 0x000000ffff087224 */ /* 0x000fe400078e00ff */
[----:B------:R-:W-:Y:S01]  /*0880*/  IMAD.MOV.U32 R0, RZ, RZ, RZ ;  /* 0x000000ffff007224 */ /* 0x000fe200078e00ff */
[----:B------:R-:W-:-:S07]  /*0890*/  LOP3.LUT R21, R4, 0x80000000, RZ, 0xfc, !PT ;  /* 0x8000000004157812 */ /* 0x000fce00078efcff */
.L_x_11:
[----:B0-----:R-:W-:-:S05]  /*08a0*/  IMAD.WIDE.U32 R18, R0, 0x4, R2 ;  /* 0x0000000400127825 */ /* 0x001fca00078e0002 */
[----:B------:R-:W2:Y:S01]  /*08b0*/  LDG.E.CONSTANT R10, desc[UR8][R18.64] ;  /* 0x00000008120a7981 */ /* 0x000ea2000c1e9900 */
[C---:B-1----:R-:W-:Y:S02]  /*08c0*/  IMAD R4, R0.reuse, 0x4, R1 ;  /* 0x0000000400047824 */ /* 0x042fe400078e0201 */
[----:B------:R-:W-:-:S05]  /*08d0*/  VIADD R0, R0, 0x1 ;  /* 0x0000000100007836 */ /* 0x000fca0000000000 */
[----:B------:R-:W-:Y:S01]  /*08e0*/  ISETP.NE.AND P0, PT, R0, 0x6, PT ;  /* 0x000000060000780c */ /* 0x000fe20003f05270 */
[----:B--2---:R-:W-:-:S03]  /*08f0*/  IMAD.WIDE.U32 R10, R10, R21, RZ ;  /* 0x000000150a0a7225 */ /* 0x004fc600078e00ff */
[----:B------:R-:W-:-:S04]  /*0900*/  IADD3 R17, P1, PT, R10, R8, RZ ;  /* 0x000000080a117210 */ /* 0x000fc80007f3e0ff */
[----:B------:R-:W-:Y:S01]  /*0910*/  IADD3.X R8, PT, PT, R11, UR4, RZ, P1, !PT ;  /* 0x000000040b087c10 */ /* 0x000fe20008ffe4ff */
[----:B------:R1:W-:Y:S04]  /*0920*/  STL [R4], R17 ;  /* 0x0000001104007387 */ /* 0x0003e80000100800 */
[----:B------:R-:W-:Y:S05]  /*0930*/  @P0 BRA `(.L_x_11) ;  /* 0xfffffffc00d80947 */ /* 0x000fea000383ffff */
[----:B-1----:R-:W-:Y:S01]  /*0940*/  SHF.R.U32.HI R4, RZ, 0x17, R9 ;  /* 0x00000017ff047819 */ /* 0x002fe20000011609 */
        /* <DEDUP_REMOVED lines=11> */
[----:B------:R-:W-:Y:S01]  /*0a00*/  UMOV UR5, 0x3bf921fb ;  /* 0x3bf921fb00057882 */ /* 0x000fe20000000000 */
[----:B------:R-:W-:-:S02]  /*0a10*/  ISETP.GE.AND P1, PT, R9, RZ, PT ;  /* 0x000000ff0900720c */ /* 0x000fc40003f26270 */
[-C--:B--2---:R-:W-:Y:S02]  /*0a20*/  @P0 SHF.L.W.U32.HI R0, R3, R4.reuse, R0 ;  /* 0x0000000403000219 */ /* 0x084fe40000010e00 */
[----:B---3--:R-:W-:Y:S02]  /*0a30*/  @P0 SHF.L.W.U32.HI R3, R2, R4, R3 ;  /* 0x0000000402030219 */ /* 0x008fe40000010e03 */
[--C-:B------:R-:W-:Y:S02]  /*0a40*/  SHF.R.U32.HI R17, RZ, 0x1e, R0.reuse ;  /* 0x0000001eff117819 */ /* 0x100fe40000011600 */
[C---:B------:R-:W-:Y:S01]  /*0a50*/  SHF.L.W.U32.HI R2, R3.reuse, 0x2, R0 ;  /* 0x0000000203027819 */ /* 0x040fe20000010e00 */
[----:B------:R-:W-:-:S03]  /*0a60*/  IMAD.SHL.U32 R3, R3, 0x4, RZ ;  /* 0x0000000403037824 */ /* 0x000fc600078e00ff */
[----:B------:R-:W-:Y:S02]  /*0a70*/  SHF.R.S32.HI R4, RZ, 0x1f, R2 ;  /* 0x0000001fff047819 */ /* 0x000fe40000011402 */
[----:B------:R-:W-:Y:S02]  /*0a80*/  LEA.HI R17, R2, R17, RZ, 0x1 ;  /* 0x0000001102117211 */ /* 0x000fe400078f08ff */
[C---:B------:R-:W-:Y:S02]  /*0a90*/  LOP3.LUT R10, R4.reuse, R3, RZ, 0x3c, !PT ;  /* 0x00000003040a7212 */ /* 0x040fe400078e3cff */
[----:B------:R-:W-:Y:S01]  /*0aa0*/  LOP3.LUT R11, R4, R2, RZ, 0x3c, !PT ;  /* 0x00000002040b7212 */ /* 0x000fe200078e3cff */
[----:B------:R-:W-:Y:S01]  /*0ab0*/  IMAD.MOV R0, RZ, RZ, -R17 ;  /* 0x000000ffff007224 */ /* 0x000fe200078e0a11 */
[----:B------:R-:W-:-:S03]  /*0ac0*/  LOP3.LUT R9, R2, R9, RZ, 0x3c, !PT ;  /* 0x0000000902097212 */ /* 0x000fc600078e3cff */
[----:B------:R-:W-:Y:S01]  /*0ad0*/  @!P1 IMAD.MOV.U32 R17, RZ, RZ, R0 ;  /* 0x000000ffff119224 */ /* 0x000fe200078e0000 */
[----:B------:R-:W1:Y:S01]  /*0ae0*/  I2F.F64.S64 R10, R10 ;  /* 0x0000000a000a7312 */ /* 0x000e620000301c00 */
[----:B------:R-:W-:Y:S01]  /*0af0*/  ISETP.GE.AND P0, PT, R9, RZ, PT ;  /* 0x000000ff0900720c */ /* 0x000fe20003f06270 */
[----:B-1----:R-:W-:-:S10]  /*0b00*/  DMUL R20, R10, UR4 ;  /* 0x000000040a147c28 */ /* 0x002fd40008000000 */
[----:B------:R-:W1:Y:S02]  /*0b10*/  F2F.F32.F64 R20, R20 ;  /* 0x0000001400147310 */ /* 0x000e640000301000 */
[----:B01----:R-:W-:-:S07]  /*0b20*/  FSEL R18, -R20, R20, !P0 ;  /* 0x0000001414127208 */ /* 0x003fce0004000100 */
.L_x_10:
[----:B------:R-:W-:Y:S05]  /*0b30*/  BSYNC.RECONVERGENT B0 ;  /* 0x0000000000007941 */ /* 0x000fea0003800200 */
.L_x_9:
[----:B------:R-:W0:Y:S01]  /*0b40*/  LDC.64 R10, c[0x0][0x380] ;  /* 0x0000e000ff0a7b82 */ /* 0x000e220000000a00 */
[----:B------:R-:W-:-:S04]  /*0b50*/  VIADD R3, R5, UR6 ;  /* 0x0000000605037c36 */ /* 0x000fc80008000000 */
[----:B0-----:R-:W-:-:S05]  /*0b60*/  IMAD.WIDE R2, R3, 0x8, R10 ;  /* 0x0000000803027825 */ /* 0x001fca00078e020a */
[----:B------:R-:W2:Y:S01]  /*0b70*/  LDG.E.64 R8, desc[UR8][R2.64] ;  /* 0x0000000802087981 */ /* 0x000ea2000c1e1b00 */
[----:B------:R-:W-:-:S05]  /*0b80*/  IMAD.WIDE R10, R5, 0x8, R10 ;  /* 0x00000008050a7825 */ /* 0x000fca00078e020a */
[----:B------:R-:W3:Y:S01]  /*0b90*/  LDG.E.64 R20, desc[UR8][R10.64] ;  /* 0x000000080a147981 */ /* 0x000ee2000c1e1b00 */
[----:B------:R-:W-:Y:S01]  /*0ba0*/  FMUL R19, R18, R18 ;  /* 0x0000001212137220 */ /* 0x000fe20000400000 */
[C---:B------:R-:W-:Y:S02]  /*0bb0*/  LOP3.LUT R0, R17.reuse, 0x1, RZ, 0xc0, !PT ;  /* 0x0000000111007812 */ /* 0x040fe400078ec0ff */
[----:B------:R-:W-:Y:S01]  /*0bc0*/  LOP3.LUT P1, RZ, R17, 0x2, RZ, 0xc0, !PT ;  /* 0x0000000211ff7812 */ /* 0x000fe2000782c0ff */
[----:B------:R-:W-:Y:S01]  /*0bd0*/  FFMA R16, R19, R16, -0.0013887860113754868507 ;  /* 0xbab607ed13107423 */ /* 0x000fe20000000010 */
[----:B------:R-:W-:-:S04]  /*0be0*/  ISETP.NE.U32.AND P0, PT, R0, 0x1, PT ;  /* 0x000000010000780c */ /* 0x000fc80003f05070 */
[----:B------:R-:W-:Y:S02]  /*0bf0*/  FSEL R0, R15, 0.041666727513074874878, P0 ;  /* 0x3d2aaabb0f007808 */ /* 0x000fe40000000000 */
[----:B------:R-:W-:Y:S02]  /*0c00*/  FSEL R16, R16, -0.00019574658654164522886, !P0 ;  /* 0xb94d415310107808 */ /* 0x000fe40004000000 */
[----:B------:R-:W-:-:S03]  /*0c10*/  FSEL R15, -R14, -0.4999999701976776123, P0 ;  /* 0xbeffffff0e0f7808 */ /* 0x000fc60000000100 */
[----:B------:R-:W-:Y:S01]  /*0c20*/  FFMA R16, R19, R16, R0 ;  /* 0x0000001013107223 */ /* 0x000fe20000000000 */
[----:B------:R-:W-:-:S03]  /*0c30*/  FSEL R0, R18, 1, P0 ;  /* 0x3f80000012007808 */ /* 0x000fc60000000000 */
[C---:B------:R-:W-:Y:S02]  /*0c40*/  FFMA R15, R19.reuse, R16, R15 ;  /* 0x00000010130f7223 */ /* 0x040fe4000000000f */
[----:B------:R-:W-:-:S04]  /*0c50*/  FFMA R19, R19, R0, RZ ;  /* 0x0000000013137223 */ /* 0x000fc800000000ff */
[----:B------:R-:W-:-:S04]  /*0c60*/  FFMA R0, R19, R15, R0 ;  /* 0x0000000f13007223 */ /* 0x000fc80000000000 */
[----:B------:R-:W-:-:S04]  /*0c70*/  @P1 FADD R0, RZ, -R0 ;  /* 0x80000000ff001221 */ /* 0x000fc80000000000 */
[C---:B--2---:R-:W-:Y:S01]  /*0c80*/  FMUL R4, R0.reuse, R9 ;  /* 0x0000000900047220 */ /* 0x044fe20000400000 */
[----:B------:R-:W-:-:S03]  /*0c90*/  FMUL R0, R0, R8 ;  /* 0x0000000800007220 */ /* 0x000fc60000400000 */
[C---:B------:R-:W-:Y:S01]  /*0ca0*/  FFMA R15, R13.reuse, R8, -R4 ;  /* 0x000000080d0f7223 */ /* 0x040fe20000000804 */
[----:B------:R-:W-:-:S03]  /*0cb0*/  FFMA R0, R13, R9, R0 ;  /* 0x000000090d007223 */ /* 0x000fc60000000000 */
[----:B---3--:R-:W-:Y:S01]  /*0cc0*/  FADD R20, -R15, R20 ;  /* 0x000000140f147221 */ /* 0x008fe20000000100 */
[----:B------:R-:W-:-:S05]  /*0cd0*/  FADD R21, -R0, R21 ;  /* 0x0000001500157221 */ /* 0x000fca0000000100 */
[----:B------:R0:W-:Y:S04]  /*0ce0*/  STG.E.64 desc[UR8][R2.64], R20 ;  /* 0x0000001402007986 */ /* 0x0001e8000c101b08 */
[----:B------:R-:W2:Y:S01]  /*0cf0*/  LDG.E.64 R8, desc[UR8][R10.64] ;  /* 0x000000080a087981 */ /* 0x000ea2000c1e1b00 */
[----:B------:R-:W-:-:S05]  /*0d00*/  IMAD.IADD R5, R12, 0x1, R5 ;  /* 0x000000010c057824 */ /* 0x000fca00078e0205 */
[----:B------:R-:W-:Y:S01]  /*0d10*/  ISETP.GE.AND P0, PT, R5, UR6, PT ;  /* 0x0000000605007c0c */ /* 0x000fe2000bf06270 */
[----:B--2---:R-:W-:Y:S01]  /*0d20*/  FADD R8, R15, R8 ;  /* 0x000000080f087221 */ /* 0x004fe20000000000 */
[----:B------:R-:W-:-:S05]  /*0d30*/  FADD R9, R0, R9 ;  /* 0x0000000900097221 */ /* 0x000fca0000000000 */
[----:B------:R0:W-:Y:S06]  /*0d40*/  STG.E.64 desc[UR8][R10.64], R8 ;  /* 0x000000080a007986 */ /* 0x0001ec000c101b08 */
[----:B------:R-:W-:Y:S05]  /*0d50*/  @!P0 BRA `(.L_x_12) ;  /* 0xfffffff000e48947 */ /* 0x000fea000383ffff */
[----:B------:R-:W-:Y:S05]  /*0d60*/  EXIT ;  /* 0x000000000000794d */ /* 0x000fea0003800000 */
        .weak           $__internal_0_$__cuda_sm20_div_rn_f64_full
        .type           $__internal_0_$__cuda_sm20_div_rn_f64_full,@function
        .size           $__internal_0_$__cuda_sm20_div_rn_f64_full,(.L_x_32 - $__internal_0_$__cuda_sm20_div_rn_f64_full)
$__internal_0_$__cuda_sm20_div_rn_f64_full:
[C---:B------:R-:W-:Y:S01]  /*0d70*/  FSETP.GEU.AND P0, PT, |R7|.reuse, 1.469367938527859385e-39, PT ;  /* 0x001000000700780b */ /* 0x040fe20003f0e200 */
[----:B------:R-:W-:Y:S01]  /*0d80*/  IMAD.MOV.U32 R14, RZ, RZ, 0x1 ;  /* 0x00000001ff0e7424 */ /* 0x000fe200078e00ff */
[----:B------:R-:W-:Y:S01]  /*0d90*/  LOP3.LUT R10, R7, 0x800fffff, RZ, 0xc0, !PT ;  /* 0x800fffff070a7812 */ /* 0x000fe200078ec0ff */
[----:B------:R-:W-:Y:S01]  /*0da0*/  BSSY.RECONVERGENT B1, `(.L_x_13) ;  /* 0x0000055000017945 */ /* 0x000fe20003800200 */
[C---:B------:R-:W-:Y:S02]  /*0db0*/  FSETP.GEU.AND P2, PT, |R9|.reuse, 1.469367938527859385e-39, PT ;  /* 0x001000000900780b */ /* 0x040fe40003f4e200 */
[----:B------:R-:W-:Y:S01]  /*0dc0*/  LOP3.LUT R11, R10, 0x3ff00000, RZ, 0xfc, !PT ;  /* 0x3ff000000a0b7812 */ /* 0x000fe200078efcff */
[----:B------:R-:W-:Y:S01]  /*0dd0*/  IMAD.MOV.U32 R10, RZ, RZ, R6 ;  /* 0x000000ffff0a7224 */ /* 0x000fe200078e0006 */
[----:B------:R-:W-:Y:S02]  /*0de0*/  LOP3.LUT R4, R9, 0x7ff00000, RZ, 0xc0, !PT ;  /* 0x7ff0000009047812 */ /* 0x000fe400078ec0ff */
[----:B------:R-:W-:-:S03]  /*0df0*/  LOP3.LUT R19, R7, 0x7ff00000, RZ, 0xc0, !PT ;  /* 0x7ff0000007137812 */ /* 0x000fc600078ec0ff */
[----:B------:R-:W-:Y:S01]  /*0e00*/  @!P0 DMUL R10, R6, 8.98846567431157953865e+307 ;  /* 0x7fe00000060a8828 */ /* 0x000fe20000000000 */
[----:B------:R-:W-:-:S03]  /*0e10*/  ISETP.GE.U32.AND P1, PT, R4, R19, PT ;  /* 0x000000130400720c */ /* 0x000fc60003f26070 */
[----:B------:R-:W-:Y:S02]  /*0e20*/  @!P2 LOP3.LUT R13, R7, 0x7ff00000, RZ, 0xc0, !PT ;  /* 0x7ff00000070da812 */ /* 0x000fe400078ec0ff */
[----:B------:R-:W0:Y:S02]  /*0e30*/  MUFU.RCP64H R15, R11 ;  /* 0x0000000b000f7308 */ /* 0x000e240000001800 */
[----:B------:R-:W-:Y:S01]  /*0e40*/  @!P2 ISETP.GE.U32.AND P3, PT, R4, R13, PT ;  /* 0x0000000d0400a20c */ /* 0x000fe20003f66070 */
[----:B------:R-:W-:-:S05]  /*0e50*/  IMAD.MOV.U32 R13, RZ, RZ, 0x1ca00000 ;  /* 0x1ca00000ff0d7424 */ /* 0x000fca00078e00ff */
[----:B------:R-:W-:-:S04]  /*0e60*/  @!P2 SEL R17, R13, 0x63400000, !P3 ;  /* 0x634000000d11a807 */ /* 0x000fc80005800000 */
[----:B------:R-:W-:-:S04]  /*0e70*/  @!P2 LOP3.LUT R20, R17, 0x80000000, R9, 0xf8, !PT ;  /* 0x800000001114a812 */ /* 0x000fc800078ef809 */
[----:B------:R-:W-:Y:S01]  /*0e80*/  @!P2 LOP3.LUT R21, R20, 0x100000, RZ, 0xfc, !PT ;  /* 0x001000001415a812 */ /* 0x000fe200078efcff */
[----:B0-----:R-:W-:Y:S01]  /*0e90*/  DFMA R2, R14, -R10, 1 ;  /* 0x3ff000000e02742b */ /* 0x001fe2000000080a */
[----:B------:R-:W-:-:S07]  /*0ea0*/  @!P2 IMAD.MOV.U32 R20, RZ, RZ, RZ ;  /* 0x000000ffff14a224 */ /* 0x000fce00078e00ff */
[----:B------:R-:W-:-:S08]  /*0eb0*/  DFMA R2, R2, R2, R2 ;  /* 0x000000020202722b */ /* 0x000fd00000000002 */
[----:B------:R-:W-:Y:S01]  /*0ec0*/  DFMA R14, R14, R2, R14 ;  /* 0x000000020e0e722b */ /* 0x000fe2000000000e */
[----:B------:R-:W-:Y:S01]  /*0ed0*/  SEL R3, R13, 0x63400000, !P1 ;  /* 0x634000000d037807 */ /* 0x000fe20004800000 */
[----:B------:R-:W-:-:S03]  /*0ee0*/  IMAD.MOV.U32 R2, RZ, RZ, R8 ;  /* 0x000000ffff027224 */ /* 0x000fc600078e0008 */
[----:B------:R-:W-:-:S03]  /*0ef0*/  LOP3.LUT R3, R3, 0x800fffff, R9, 0xf8, !PT ;  /* 0x800fffff03037812 */ /* 0x000fc600078ef809 */
[----:B------:R-:W-:-:S03]  /*0f00*/  DFMA R16, R14, -R10, 1 ;  /* 0x3ff000000e10742b */ /* 0x000fc6000000080a */
[----:B------:R-:W-:Y:S01]  /*0f10*/  @!P2 DFMA R2, R2, 2, -R20 ;  /* 0x400000000202a82b */ /* 0x000fe20000000814 */
[----:B------:R-:W-:-:S04]  /*0f20*/  IMAD.MOV.U32 R20, RZ, RZ, R4 ;  /* 0x000000ffff147224 */ /* 0x000fc800078e0004 */
[----:B------:R-:W-:Y:S01]  /*0f30*/  DFMA R14, R14, R16, R14 ;  /* 0x000000100e0e722b */ /* 0x000fe2000000000e */
[----:B------:R-:W-:Y:S01]  /*0f40*/  IMAD.MOV.U32 R21, RZ, RZ, R19 ;  /* 0x000000ffff157224 */ /* 0x000fe200078e0013 */
[----:B------:R-:W-:-:S03]  /*0f50*/  @!P0 LOP3.LUT R21, R11, 0x7ff00000, RZ, 0xc0, !PT ;  /* 0x7ff000000b158812 */ /* 0x000fc600078ec0ff */
[----:B------:R-:W-:Y:S02]  /*0f60*/  @!P2 LOP3.LUT R20, R3, 0x7ff00000, RZ, 0xc0, !PT ;  /* 0x7ff000000314a812 */ /* 0x000fe400078ec0ff */
[----:B------:R-:W-:Y:S01]  /*0f70*/  VIADD R23, R21, 0xffffffff ;  /* 0xffffffff15177836 */ /* 0x000fe20000000000 */
[----:B------:R-:W-:Y:S02]  /*0f80*/  DMUL R16, R14, R2 ;  /* 0x000000020e107228 */ /* 0x000fe40000000000 */
[----:B------:R-:W-:-:S05]  /*0f90*/  VIADD R22, R20, 0xffffffff ;  /* 0xffffffff14167836 */ /* 0x000fca0000000000 */
[----:B------:R-:W-:Y:S01]  /*0fa0*/  ISETP.GT.U32.AND P0, PT, R22, 0x7feffffe, PT ;  /* 0x7feffffe1600780c */ /* 0x000fe20003f04070 */
[----:B------:R-:W-:-:S03]  /*0fb0*/  DFMA R18, R16, -R10, R2 ;  /* 0x8000000a1012722b */ /* 0x000fc60000000002 */
[----:B------:R-:W-:-:S05]  /*0fc0*/  ISETP.GT.U32.OR P0, PT, R23, 0x7feffffe, P0 ;  /* 0x7feffffe1700780c */ /* 0x000fca0000704470 */
[----:B------:R-:W-:-:S08]  /*0fd0*/  DFMA R14, R14, R18, R16 ;  /* 0x000000120e0e722b */ /* 0x000fd00000000010 */
[----:B------:R-:W-:Y:S05]  /*0fe0*/  @P0 BRA `(.L_x_14) ;  /* 0x00000000006c0947 */ /* 0x000fea0003800000 */
[----:B------:R-:W-:-:S04]  /*0ff0*/  LOP3.LUT R9, R7, 0x7ff00000, RZ, 0xc0, !PT ;  /* 0x7ff0000007097812 */ /* 0x000fc800078ec0ff */
[CC--:B------:R-:W-:Y:S02]  /*1000*/  VIADDMNMX R8, R4.reuse, -R9.reuse, 0xb9600000, !PT ;  /* 0xb960000004087446 */ /* 0x0c0fe40007800909 */
[----:B------:R-:W-:Y:S02]  /*1010*/  ISETP.GE.U32.AND P0, PT, R4, R9, PT ;  /* 0x000000090400720c */ /* 0x000fe40003f06070 */
[----:B------:R-:W-:Y:S02]  /*1020*/  VIMNMX R8, PT, PT, R8, 0x46a00000, PT ;  /* 0x46a0000008087848 */ /* 0x000fe40003fe0100 */
[----:B------:R-:W-:-:S05]  /*1030*/  SEL R13, R13, 0x63400000, !P0 ;  /* 0x634000000d0d7807 */ /* 0x000fca0004000000 */
[----:B------:R-:W-:Y:S02]  /*1040*/  IMAD.IADD R4, R8, 0x1, -R13 ;  /* 0x0000000108047824 */ /* 0x000fe400078e0a0d */
[----:B------:R-:W-:Y:S02]  /*1050*/  IMAD.MOV.U32 R8, RZ, RZ, RZ ;  /* 0x000000ffff087224 */ /* 0x000fe400078e00ff */
[----:B------:R-:W-:-:S06]  /*1060*/  VIADD R9, R4, 0x7fe00000 ;  /* 0x7fe0000004097836 */ /* 0x000fcc0000000000 */
[----:B------:R-:W-:-:S10]  /*1070*/  DMUL R16, R14, R8 ;  /* 0x000000080e107228 */ /* 0x000fd40000000000 */
[----:B------:R-:W-:-:S13]  /*1080*/  FSETP.GTU.AND P0, PT, |R17|, 1.469367938527859385e-39, PT ;  /* 0x001000001100780b */ /* 0x000fda0003f0c200 */
[----:B------:R-:W-:Y:S05]  /*1090*/  @P0 BRA `(.L_x_15) ;  /* 0x0000000000940947 */ /* 0x000fea0003800000 */
[----:B------:R-:W-:Y:S01]  /*10a0*/  DFMA R2, R14, -R10, R2 ;  /* 0x8000000a0e02722b */ /* 0x000fe20000000002 */
[----:B------:R-:W-:-:S09]  /*10b0*/  IMAD.MOV.U32 R8, RZ, RZ, RZ ;  /* 0x000000ffff087224 */ /* 0x000fd200078e00ff */
[C---:B------:R-:W-:Y:S02]  /*10c0*/  FSETP.NEU.AND P0, PT, R3.reuse, RZ, PT ;  /* 0x000000ff0300720b */ /* 0x040fe40003f0d000 */
[----:B------:R-:W-:-:S04]  /*10d0*/  LOP3.LUT R11, R3, 0x80000000, R7, 0x48, !PT ;  /* 0x80000000030b7812 */ /* 0x000fc800078e4807 */
[----:B------:R-:W-:-:S07]  /*10e0*/  LOP3.LUT R9, R11, R9, RZ, 0xfc, !PT ;  /* 0x000000090b097212 */ /* 0x000fce00078efcff */
[----:B------:R-:W-:Y:S05]  /*10f0*/  @!P0 BRA `(.L_x_15) ;  /* 0x00000000007c8947 */ /* 0x000fea0003800000 */
[----:B------:R-:W-:Y:S01]  /*1100*/  IMAD.MOV R3, RZ, RZ, -R4 ;  /* 0x000000ffff037224 */ /* 0x000fe200078e0a04 */
[----:B------:R-:W-:Y:S01]  /*1110*/  DMUL.RP R8, R14, R8 ;  /* 0x000000080e087228 */ /* 0x000fe20000008000 */
[----:B------:R-:W-:-:S06]  /*1120*/  IMAD.MOV.U32 R2, RZ, RZ, RZ ;  /* 0x000000ffff027224 */ /* 0x000fcc00078e00ff */
[----:B------:R-:W-:-:S03]  /*1130*/  DFMA R2, R16, -R2, R14 ;  /* 0x800000021002722b */ /* 0x000fc6000000000e */
[----:B------:R-:W-:-:S03]  /*1140*/  LOP3.LUT R11, R9, R11, RZ, 0x3c, !PT ;  /* 0x0000000b090b7212 */ /* 0x000fc600078e3cff */
[----:B------:R-:W-:-:S04]  /*1150*/  IADD3 R2, PT, PT, -R4, -0x43300000, RZ ;  /* 0xbcd0000004027810 */ /* 0x000fc80007ffe1ff */
[----:B------:R-:W-:-:S04]  /*1160*/  FSETP.NEU.AND P0, PT, |R3|, R2, PT ;  /* 0x000000020300720b */ /* 0x000fc80003f0d200 */
[----:B------:R-:W-:Y:S02]  /*1170*/  FSEL R16, R8, R16, !P0 ;  /* 0x0000001008107208 */ /* 0x000fe40004000000 */
[----:B------:R-:W-:Y:S01]  /*1180*/  FSEL R17, R11, R17, !P0 ;  /* 0x000000110b117208 */ /* 0x000fe20004000000 */
[----:B------:R-:W-:Y:S06]  /*1190*/  BRA `(.L_x_15) ;  /* 0x0000000000547947 */ /* 0x000fec0003800000 */
.L_x_14:
[----:B------:R-:W-:-:S14]  /*11a0*/  DSETP.NAN.AND P0, PT, R8, R8, PT ;  /* 0x000000080800722a */ /* 0x000fdc0003f08000 */
[----:B------:R-:W-:Y:S05]  /*11b0*/  @P0 BRA `(.L_x_16) ;  /* 0x0000000000440947 */ /* 0x000fea0003800000 */
[----:B------:R-:W-:-:S14]  /*11c0*/  DSETP.NAN.AND P0, PT, R6, R6, PT ;  /* 0x000000060600722a */ /* 0x000fdc0003f08000 */
[----:B------:R-:W-:Y:S05]  /*11d0*/  @P0 BRA `(.L_x_17) ;  /* 0x0000000000300947 */ /* 0x000fea0003800000 */
[----:B------:R-:W-:Y:S01]  /*11e0*/  ISETP.NE.AND P0, PT, R20, R21, PT ;  /* 0x000000151400720c */ /* 0x000fe20003f05270 */
[----:B------:R-:W-:Y:S02]  /*11f0*/  IMAD.MOV.U32 R16, RZ, RZ, 0x0 ;  /* 0x00000000ff107424 */ /* 0x000fe400078e00ff */
[----:B------:R-:W-:-:S10]  /*1200*/  IMAD.MOV.U32 R17, RZ, RZ, -0x80000 ;  /* 0xfff80000ff117424 */ /* 0x000fd400078e00ff */
[----:B------:R-:W-:Y:S05]  /*1210*/  @!P0 BRA `(.L_x_15) ;  /* 0x0000000000348947 */ /* 0x000fea0003800000 */
[----:B------:R-:W-:Y:S02]  /*1220*/  ISETP.NE.AND P0, PT, R20, 0x7ff00000, PT ;  /* 0x7ff000001400780c */ /* 0x000fe40003f05270 */
[----:B------:R-:W-:Y:S02]  /*1230*/  LOP3.LUT R17, R9, 0x80000000, R7, 0x48, !PT ;  /* 0x8000000009117812 */ /* 0x000fe400078e4807 */
[----:B------:R-:W-:-:S13]  /*1240*/  ISETP.EQ.OR P0, PT, R21, RZ, !P0 ;  /* 0x000000ff1500720c */ /* 0x000fda0004702670 */
[----:B------:R-:W-:Y:S01]  /*1250*/  @P0 LOP3.LUT R2, R17, 0x7ff00000, RZ, 0xfc, !PT ;  /* 0x7ff0000011020812 */ /* 0x000fe200078efcff */
[----:B------:R-:W-:Y:S02]  /*1260*/  @!P0 IMAD.MOV.U32 R16, RZ, RZ, RZ ;  /* 0x000000ffff108224 */ /* 0x000fe400078e00ff */
[----:B------:R-:W-:Y:S02]  /*1270*/  @P0 IMAD.MOV.U32 R16, RZ, RZ, RZ ;  /* 0x000000ffff100224 */ /* 0x000fe400078e00ff */
[----:B------:R-:W-:Y:S01]  /*1280*/  @P0 IMAD.MOV.U32 R17, RZ, RZ, R2 ;  /* 0x000000ffff110224 */ /* 0x000fe200078e0002 */
[----:B------:R-:W-:Y:S06]  /*1290*/  BRA `(.L_x_15) ;  /* 0x0000000000147947 */ /* 0x000fec0003800000 */
.L_x_17:
[----:B------:R-:W-:Y:S01]  /*12a0*/  LOP3.LUT R17, R7, 0x80000, RZ, 0xfc, !PT ;  /* 0x0008000007117812 */ /* 0x000fe200078efcff */
[----:B------:R-:W-:Y:S01]  /*12b0*/  IMAD.MOV.U32 R16, RZ, RZ, R6 ;  /* 0x000000ffff107224 */ /* 0x000fe200078e0006 */
[----:B------:R-:W-:Y:S06]  /*12c0*/  BRA `(.L_x_15) ;  /* 0x0000000000087947 */ /* 0x000fec0003800000 */
.L_x_16:
[----:B------:R-:W-:Y:S01]  /*12d0*/  LOP3.LUT R17, R9, 0x80000, RZ, 0xfc, !PT ;  /* 0x0008000009117812 */ /* 0x000fe200078efcff */
[----:B------:R-:W-:-:S07]  /*12e0*/  IMAD.MOV.U32 R16, RZ, RZ, R8 ;  /* 0x000000ffff107224 */ /* 0x000fce00078e0008 */
.L_x_15:
[----:B------:R-:W-:Y:S05]  /*12f0*/  BSYNC.RECONVERGENT B1 ;  /* 0x0000000000017941 */ /* 0x000fea0003800200 */
.L_x_13:
[----:B------:R-:W-:Y:S02]  /*1300*/  IMAD.MOV.U32 R2, RZ, RZ, R0 ;  /* 0x000000ffff027224 */ /* 0x000fe400078e0000 */
[----:B------:R-:W-:-:S04]  /*1310*/  IMAD.MOV.U32 R3, RZ, RZ, 0x0 ;  /* 0x00000000ff037424 */ /* 0x000fc800078e00ff */
[----:B------:R-:W-:Y:S05]  /*1320*/  RET.REL.NODEC R2 `(_Z22multiplyTwiddleFactorsP6float2i) ;  /* 0xffffffec02347950 */ /* 0x000fea0003c3ffff */
.L_x_18:
        /* <DEDUP_REMOVED lines=13> */
.L_x_32:


//--------------------- .text._Z10dft_kernelP6float2S0_jj --------------------------
	.section	.text._Z10dft_kernelP6float2S0_jj,"ax",@progbits
	.align	128
        .global         _Z10dft_kernelP6float2S0_jj
        .type           _Z10dft_kernelP6float2S0_jj,@function
        .size           _Z10dft_kernelP6float2S0_jj,(.L_x_33 - _Z10dft_kernelP6float2S0_jj)
        .other          _Z10dft_kernelP6float2S0_jj,@"STO_CUDA_ENTRY STV_DEFAULT"
_Z10dft_kernelP6float2S0_jj:
.text._Z10dft_kernelP6float2S0_jj:
[----:B------:R-:W0:Y:S01]  /*0000*/  LDC R1, c[0x0][0x37c] ;  /* 0x0000df00ff017b82 */ /* 0x000e220000000800 */
[----:B------:R-:W1:Y:S07]  /*0010*/  S2R R0, SR_TID.Y ;  /* 0x0000000000007919 */ /* 0x000e6e0000002200 */
[----:B------:R-:W2:Y:S01]  /*0020*/  LDC R2, c[0x0][0x360] ;  /* 0x0000d800ff027b82 */ /* 0x000ea20000000800 */
[----:B------:R-:W3:Y:S01]  /*0030*/  LDCU.64 UR6, c[0x0][0x390] ;  /* 0x00007200ff0677ac */ /* 0x000ee20008000a00 */
[----:B0-----:R-:W-:Y:S01]  /*0040*/  VIADD R1, R1, 0xffffffe0 ;  /* 0xffffffe001017836 */ /* 0x001fe20000000000 */
[----:B------:R-:W2:Y:S05]  /*0050*/  S2R R5, SR_TID.X ;  /* 0x0000000000057919 */ /* 0x000eaa0000002100 */
[----:B------:R-:W1:Y:S08]  /*0060*/  S2UR UR5, SR_CTAID.Y ;  /* 0x00000000000579c3 */ /* 0x000e700000002600 */
[----:B------:R-:W1:Y:S08]  /*0070*/  LDC R3, c[0x0][0x364] ;  /* 0x0000d900ff037b82 */ /* 0x000e700000000800 */
[----:B------:R-:W2:Y:S01]  /*0080*/  S2UR UR4, SR_CTAID.X ;  /* 0x00000000000479c3 */ /* 0x000ea20000002500 */
[----:B-1----:R-:W-:-:S05]  /*0090*/  IMAD R0, R3, UR5, R0 ;  /* 0x0000000503007c24 */ /* 0x002fca000f8e0200 */
[----:B---3--:R-:W-:Y:S01]  /*00a0*/  ISETP.GE.U32.AND P0, PT, R0, UR7, PT ;  /* 0x0000000700007c0c */ /* 0x008fe2000bf06070 */
[----:B--2---:R-:W-:-:S05]  /*00b0*/  IMAD R5, R2, UR4, R5 ;  /* 0x0000000402057c24 */ /* 0x004fca000f8e0205 */
[----:B------:R-:W-:-:S13]  /*00c0*/  ISETP.GE.U32.OR P0, PT, R5, UR6, P0 ;  /* 0x0000000605007c0c */ /* 0x000fda0008706470 */
[----:B------:R-:W-:Y:S05]  /*00d0*/  @P0 EXIT ;  /* 0x000000000000094d */ /* 0x000fea0003800000 */
[----:B------:R-:W0:Y:S01]  /*00e0*/  I2F.F64.U32 R6, UR6 ;  /* 0x0000000600067d12 */ /* 0x000e220008201800 */
[----:B------:R-:W-:Y:S01]  /*00f0*/  IMAD.MOV.U32 R2, RZ, RZ, 0x1 ;  /* 0x00000001ff027424 */ /* 0x000fe200078e00ff */
[----:B------:R-:W-:Y:S01]  /*0100*/  UMOV UR4, 0x54442d18 ;  /* 0x54442d1800047882 */ /* 0x000fe20000000000 */
[----:B------:R-:W-:Y:S01]  /*0110*/  UMOV UR5, 0x401921fb ;  /* 0x401921fb00057882 */ /* 0x000fe20000000000 */
[----:B------:R-:W-:Y:S04]  /*0120*/  BSSY.RECONVERGENT B0, `(.L_x_19) ;  /* 0x0000014000007945 */ /* 0x000fe80003800200 */
[----:B0-----:R-:W0:Y:S02]  /*0130*/  MUFU.RCP64H R3, R7 ;  /* 0x0000000700037308 */ /* 0x001e240000001800 */
        /* <DEDUP_REMOVED lines=15> */
[----:B------:R-:W-:Y:S05]  /*0230*/  CALL.REL.NOINC `($__internal_1_$__cuda_sm20_div_rn_f64_full) ;  /* 0x0000000400e07944 */ /* 0x000fea0003c00000 */
[----:B------:R-:W-:Y:S02]  /*0240*/  IMAD.MOV.U32 R2, RZ, RZ, R12 ;  /* 0x000000ffff027224 */ /* 0x000fe400078e000c */
[----:B------:R-:W-:-:S07]  /*0250*/  IMAD.MOV.U32 R3, RZ, RZ, R13 ;  /* 0x000000ffff037224 */ /* 0x000fce00078e000d */
.L_x_20:
[----:B------:R-:W-:Y:S05]  /*0260*/  BSYNC.RECONVERGENT B0 ;  /* 0x0000000000007941 */ /* 0x000fea0003800200 */
.L_x_19:
[----:B------:R-:W0:Y:S01]  /*0270*/  LDCU UR4, c[0x0][0x390] ;  /* 0x00007200ff0477ac */ /* 0x000e220008000800 */
[----:B------:R1:W2:Y:S01]  /*0280*/  F2F.F32.F64 R7, R2 ;  /* 0x0000000200077310 */ /* 0x0002a20000301000 */
[----:B------:R-:W-:Y:S01]  /*0290*/  CS2R R10, SRZ ;  /* 0x00000000000a7805 */ /* 0x000fe2000001ff00 */
[----:B------:R-:W3:Y:S01]  /*02a0*/  LDCU.64 UR8, c[0x0][0x358] ;  /* 0x00006b00ff0877ac */ /* 0x000ee20008000a00 */
[----:B------:R-:W-:Y:S01]  /*02b0*/  UMOV UR6, URZ ;  /* 0x000000ff00067c82 */ /* 0x000fe20008000000 */
[----:B------:R-:W-:Y:S01]  /*02c0*/  UMOV UR7, URZ ;  /* 0x000000ff00077c82 */ /* 0x000fe20008000000 */
[----:B012---:R-:W-:-:S07]  /*02d0*/  IMAD R12, R0, UR4, RZ ;  /* 0x00000004000c7c24 */ /* 0x007fce000f8e02ff */
.L_x_24:
[----:B------:R-:W0:Y:S01]  /*02e0*/  I2F.U64 R0, UR6 ;  /* 0x0000000600007d12 */ /* 0x000e220008301000 */
[----:B------:R-:W-:Y:S01]  /*02f0*/  BSSY.RECONVERGENT B0, `(.L_x_21) ;  /* 0x0000041000007945 */ /* 0x000fe20003800200 */
[----:B0-----:R-:W-:-:S04]  /*0300*/  FMUL R13, R7, R0 ;  /* 0x00000000070d7220 */ /* 0x001fc80000400000 */
[C---:B------:R-:W-:Y:S01]  /*0310*/  FMUL R4, R13.reuse, 0.63661974668502807617 ;  /* 0x3f22f9830d047820 */ /* 0x040fe20000400000 */
[----:B------:R-:W-:-:S05]  /*0320*/  FSETP.GE.AND P0, PT, |R13|, 105615, PT ;  /* 0x47ce47800d00780b */ /* 0x000fca0003f06200 */
[----:B------:R-:W0:Y:S02]  /*0330*/  F2I.NTZ R4, R4 ;  /* 0x0000000400047305 */ /* 0x000e240000203100 */
[----:B0-----:R-:W-:-:S05]  /*0340*/  I2FP.F32.S32 R0, R4 ;  /* 0x0000000400007245 */ /* 0x001fca0000201400 */
[----:B------:R-:W-:-:S04]  /*0350*/  FFMA R3, R0, -1.5707962512969970703, R13 ;  /* 0xbfc90fda00037823 */ /* 0x000fc8000000000d */
[----:B------:R-:W-:-:S04]  /*0360*/  FFMA R3, R0, -7.5497894158615963534e-08, R3 ;  /* 0xb3a2216800037823 */ /* 0x000fc80000000003 */
[----:B------:R-:W-:Y:S01]  /*0370*/  FFMA R0, R0, -5.3903029534742383927e-15, R3 ;  /* 0xa7c234c500007823 */ /* 0x000fe20000000003 */
        /* <DEDUP_REMOVED lines=12> */
.L_x_23:
[----:B0-----:R-:W-:Y:S02]  /*0440*/  IMAD.U32 R8, RZ, RZ, UR10 ;  /* 0x0000000aff087e24 */ /* 0x001fe4000f8e00ff */
[----:B------:R-:W-:-:S05]  /*0450*/  IMAD.U32 R9, RZ, RZ, UR11 ;  /* 0x0000000bff097e24 */ /* 0x000fca000f8e00ff */
[----:B---3--:R-:W2:Y:S01]  /*0460*/  LDG.E.CONSTANT R2, desc[UR8][R8.64] ;  /* 0x0000000808027981 */ /* 0x008ea2000c1e9900 */
        /* <DEDUP_REMOVED lines=28> */
[----:B------:R-:W-:Y:S02]  /*0630*/  SHF.R.S32.HI R4, RZ, 0x1f, R2 ;  /* 0x0000001fff047819 */ /* 0x000fe40000011402 */
[----:B------:R-:W-:Y:S02]  /*0640*/  LOP3.LUT R13, R2, R13, RZ, 0x3c, !PT ;  /* 0x0000000d020d7212 */ /* 0x000fe400078e3cff */
[C---:B------:R-:W-:Y:S02]  /*0650*/  LOP3.LUT R8, R4.reuse, R3, RZ, 0x3c, !PT ;  /* 0x0000000304087212 */ /* 0x040fe400078e3cff */
[----:B------:R-:W-:Y:S02]  /*0660*/  LOP3.LUT R9, R4, R2, RZ, 0x3c, !PT ;  /* 0x0000000204097212 */ /* 0x000fe400078e3cff */
[----:B------:R-:W-:Y:S02]  /*0670*/  SHF.R.U32.HI R3, RZ, 0x1e, R0 ;  /* 0x0000001eff037819 */ /* 0x000fe40000011600 */
[----:B------:R-:W-:-:S02]  /*0680*/  ISETP.GE.AND P1, PT, R13, RZ, PT ;  /* 0x000000ff0d00720c */ /* 0x000fc40003f26270 */
[----:B------:R-:W1:Y:S01]  /*0690*/  I2F.F64.S64 R8, R8 ;  /* 0x0000000800087312 */ /* 0x000e620000301c00 */
[----:B------:R-:W-:-:S05]  /*06a0*/  LEA.HI R4, R2, R3, RZ, 0x1 ;  /* 0x0000000302047211 */ /* 0x000fca00078f08ff */
[----:B------:R-:W-:-:S04]  /*06b0*/  IMAD.MOV R0, RZ, RZ, -R4 ;  /* 0x000000ffff007224 */ /* 0x000fc800078e0a04 */
[----:B------:R-:W-:Y:S01]  /*06c0*/  @!P0 IMAD.MOV.U32 R4, RZ, RZ, R0 ;  /* 0x000000ffff048224 */ /* 0x000fe200078e0000 */
[----:B-1----:R-:W-:-:S10]  /*06d0*/  DMUL R14, R8, UR4 ;  /* 0x00000004080e7c28 */ /* 0x002fd40008000000 */
[----:B------:R-:W1:Y:S02]  /*06e0*/  F2F.F32.F64 R14, R14 ;  /* 0x0000000e000e7310 */ /* 0x000e640000301000 */
[----:B01----:R-:W-:-:S07]  /*06f0*/  FSEL R0, -R14, R14, !P1 ;  /* 0x0000000e0e007208 */ /* 0x003fce0004800100 */
.L_x_22:
[----:B---3--:R-:W-:Y:S05]  /*0700*/  BSYNC.RECONVERGENT B0 ;  /* 0x0000000000007941 */ /* 0x008fea0003800200 */
.L_x_21:
[----:B------:R-:W0:Y:S01]  /*0710*/  LDCU.64 UR4, c[0x0][0x380] ;  /* 0x00007000ff0477ac */ /* 0x000e220008000a00 */
[----:B------:R-:W-:-:S05]  /*0720*/  IADD3 R3, P0, PT, R12, UR6, RZ ;  /* 0x000000060c037c10 */ /* 0x000fca000ff1e0ff */
[----:B------:R-:W-:Y:S01]  /*0730*/  IMAD.X R6, RZ, RZ, UR7, P0 ;  /* 0x00000007ff067e24 */ /* 0x000fe200080e06ff */
[C---:B0-----:R-:W-:Y:S01]  /*0740*/  LEA R2, P0, R3.reuse, UR4, 0x3 ;  /* 0x0000000403027c11 */ /* 0x041fe2000f8018ff */
[----:B------:R-:W-:Y:S01]  /*0750*/  FMUL R9, R0, R0 ;  /* 0x0000000000097220 */ /* 0x000fe20000400000 */
[----:B------:R-:W-:Y:S01]  /*0760*/  IMAD.MOV.U32 R8, RZ, RZ, 0x394d4153 ;  /* 0x394d4153ff087424 */ /* 0x000fe200078e00ff */
[----:B------:R-:W0:Y:S01]  /*0770*/  LDCU UR4, c[0x0][0x390] ;  /* 0x00007200ff0477ac */ /* 0x000e220008000800 */
[----:B------:R-:W-:-:S06]  /*0780*/  LEA.HI.X R3, R3, UR5, R6, 0x3, P0 ;  /* 0x0000000503037c11 */ /* 0x000fcc00080f1c06 */
[----:B------:R-:W2:Y:S01]  /*0790*/  LDG.E.64 R2, desc[UR8][R2.64] ;  /* 0x0000000802027981 */ /* 0x000ea2000c1e1b00 */
[----:B------:R-:W-:Y:S02]  /*07a0*/  IMAD.MOV.U32 R6, RZ, RZ, 0x37cbac00 ;  /* 0x37cbac00ff067424 */ /* 0x000fe400078e00ff */
[C---:B------:R-:W-:Y:S01]  /*07b0*/  FFMA R8, R9.reuse, -R8, 0.0083327032625675201416 ;  /* 0x3c0885e409087423 */ /* 0x040fe20000000808 */
[C---:B------:R-:W-:Y:S01]  /*07c0*/  FFMA R13, R9.reuse, R0, RZ ;  /* 0x00000000090d7223 */ /* 0x040fe200000000ff */
[----:B------:R-:W-:Y:S01]  /*07d0*/  LOP3.LUT R14, R4, 0x1, RZ, 0xc0, !PT ;  /* 0x00000001040e7812 */ /* 0x000fe200078ec0ff */
[C---:B------:R-:W-:Y:S01]  /*07e0*/  FFMA R6, R9.reuse, R6, -0.0013887860113754868507 ;  /* 0xbab607ed09067423 */ /* 0x040fe20000000006 */
[C---:B------:R-:W-:Y:S01]  /*07f0*/  FFMA R8, R9.reuse, R8, -0.16666662693023681641 ;  /* 0xbe2aaaa809087423 */ /* 0x040fe20000000008 */
[----:B------:R-:W-:Y:S01]  /*0800*/  UIADD3 UR6, UP1, UPT, UR6, 0x1, URZ ;  /* 0x0000000106067890 */ /* 0x000fe2000ff3e0ff */
[----:B------:R-:W-:Y:S01]  /*0810*/  ISETP.NE.U32.AND P0, PT, R14, 0x1, PT ;  /* 0x000000010e00780c */ /* 0x000fe20003f05070 */
[----:B------:R-:W-:Y:S01]  /*0820*/  FFMA R6, R9, R6, 0.041666727513074874878 ;  /* 0x3d2aaabb09067423 */ /* 0x000fe20000000006 */
[----:B------:R-:W-:Y:S01]  /*0830*/  FFMA R13, R13, R8, R0 ;  /* 0x000000080d0d7223 */ /* 0x000fe20000000000 */
[C---:B------:R-:W-:Y:S01]  /*0840*/  VIADD R0, R4.reuse, 0x1 ;  /* 0x0000000104007836 */ /* 0x040fe20000000000 */
[----:B------:R-:W-:Y:S01]  /*0850*/  LOP3.LUT P1, RZ, R4, 0x2, RZ, 0xc0, !PT ;  /* 0x0000000204ff7812 */ /* 0x000fe2000782c0ff */
[----:B------:R-:W-:Y:S01]  /*0860*/  FFMA R6, R9, R6, -0.4999999701976776123 ;  /* 0xbeffffff09067423 */ /* 0x000fe20000000006 */
[----:B0-----:R-:W-:-:S02]  /*0870*/  UISETP.NE.U32.AND UP0, UPT, UR6, UR4, UPT ;  /* 0x000000040600728c */ /* 0x001fc4000bf05070 */
[----:B------:R-:W-:Y:S01]  /*0880*/  LOP3.LUT P2, RZ, R0, 0x2, RZ, 0xc0, !PT ;  /* 0x0000000200ff7812 */ /* 0x000fe2000784c0ff */
[----:B------:R-:W-:Y:S01]  /*0890*/  FFMA R6, R9, R6, 1 ;  /* 0x3f80000009067423 */ /* 0x000fe20000000006 */
[----:B------:R-:W-:-:S04]  /*08a0*/  UIADD3.X UR7, UPT, UPT, URZ, UR7, URZ, UP1, !UPT ;  /* 0x00000007ff077290 */ /* 0x000fc80008ffe4ff */
[----:B------:R-:W-:Y:S01]  /*08b0*/  FSEL R0, R6, R13, !P0 ;  /* 0x0000000d06007208 */ /* 0x000fe20004000000 */
[----:B------:R-:W-:Y:S01]  /*08c0*/  UISETP.NE.AND.EX UP0, UPT, UR7, URZ, UPT, UP0 ;  /* 0x000000ff0700728c */ /* 0x000fe2000bf05300 */
[----:B------:R-:W-:Y:S02]  /*08d0*/  FSEL R6, R13, R6, !P0 ;  /* 0x000000060d067208 */ /* 0x000fe40004000000 */
[----:B------:R-:W-:Y:S02]  /*08e0*/  FSEL R0, R0, -R0, !P1 ;  /* 0x8000000000007208 */ /* 0x000fe40004800000 */
[----:B------:R-:W-:-:S03]  /*08f0*/  FSEL R6, R6, -R6, !P2 ;  /* 0x8000000606067208 */ /* 0x000fc60005000000 */
[-C--:B--2---:R-:W-:Y:S02]  /*0900*/  FMUL R9, R0, R3.reuse ;  /* 0x0000000300097220 */ /* 0x084fe40000400000 */
[C---:B------:R-:W-:Y:S02]  /*0910*/  FMUL R3, R6.reuse, R3 ;  /* 0x0000000306037220 */ /* 0x040fe40000400000 */
[-C--:B------:R-:W-:Y:S02]  /*0920*/  FFMA R9, R6, R2.reuse, -R9 ;  /* 0x0000000206097223 */ /* 0x080fe40000000809 */
[----:B------:R-:W-:Y:S02]  /*0930*/  FFMA R0, R0, R2, R3 ;  /* 0x0000000200007223 */ /* 0x000fe40000000003 */
[----:B------:R-:W-:Y:S02]  /*0940*/  FADD R10, R9, R10 ;  /* 0x0000000a090a7221 */ /* 0x000fe40000000000 */
[----:B------:R-:W-:Y:S01]  /*0950*/  FADD R11, R0, R11 ;  /* 0x0000000b000b7221 */ /* 0x000fe20000000000 */
[----:B------:R-:W-:Y:S06]  /*0960*/  BRA.U UP0, `(.L_x_24) ;  /* 0xfffffff9005c7547 */ /* 0x000fec000b83ffff */
[----:B------:R-:W0:Y:S01]  /*0970*/  LDC.64 R2, c[0x0][0x388] ;  /* 0x0000e200ff027b82 */ /* 0x000e220000000a00 */
[----:B------:R-:W-:-:S04]  /*0980*/  IMAD.IADD R5, R5, 0x1, R12 ;  /* 0x0000000105057824 */ /* 0x000fc800078e020c */
[----:B0-----:R-:W-:-:S05]  /*0990*/  IMAD.WIDE.U32 R2, R5, 0x8, R2 ;  /* 0x0000000805027825 */ /* 0x001fca00078e0002 */
[----:B------:R-:W-:Y:S01]  /*09a0*/  STG.E.64 desc[UR8][R2.64], R10 ;  /* 0x0000000a02007986 */ /* 0x000fe2000c101b08 */
[----:B------:R-:W-:Y:S05]  /*09b0*/  EXIT ;  /* 0x000000000000794d */ /* 0x000fea0003800000 */
        .weak           $__internal_1_$__cuda_sm20_div_rn_f64_full
        .type           $__internal_1_$__cuda_sm20_div_rn_f64_full,@function
        .size           $__internal_1_$__cuda_sm20_div_rn_f64_full,(.L_x_33 - $__internal_1_$__cuda_sm20_div_rn_f64_full)
$__internal_1_$__cuda_sm20_div_rn_f64_full:
[C---:B------:R-:W-:Y:S01]  /*09c0*/  FSETP.GEU.AND P0, PT, |R7|.reuse, 1.469367938527859385e-39, PT ;  /* 0x001000000700780b */ /* 0x040fe20003f0e200 */
[----:B------:R-:W-:Y:S01]  /*09d0*/  IMAD.MOV.U32 R10, RZ, RZ, 0x1 ;  /* 0x00000001ff0a7424 */ /* 0x000fe200078e00ff */
[----:B------:R-:W-:Y:S01]  /*09e0*/  LOP3.LUT R2, R7, 0x800fffff, RZ, 0xc0, !PT ;  /* 0x800fffff07027812 */ /* 0x000fe200078ec0ff */
[----:B------:R-:W-:Y:S01]  /*09f0*/  BSSY.RECONVERGENT B1, `(.L_x_25) ;  /* 0x0000055000017945 */ /* 0x000fe20003800200 */
[C---:B------:R-:W-:Y:S02]  /*0a00*/  FSETP.GEU.AND P2, PT, |R9|.reuse, 1.469367938527859385e-39, PT ;  /* 0x001000000900780b */ /* 0x040fe40003f4e200 */
[----:B------:R-:W-:Y:S01]  /*0a10*/  LOP3.LUT R3, R2, 0x3ff00000, RZ, 0xfc, !PT ;  /* 0x3ff0000002037812 */ /* 0x000fe200078efcff */
[----:B------:R-:W-:Y:S01]  /*0a20*/  IMAD.MOV.U32 R2, RZ, RZ, R6 ;  /* 0x000000ffff027224 */ /* 0x000fe200078e0006 */
[----:B------:R-:W-:-:S05]  /*0a30*/  LOP3.LUT R12, R9, 0x7ff00000, RZ, 0xc0, !PT ;  /* 0x7ff00000090c7812 */ /* 0x000fca00078ec0ff */
[----:B------:R-:W-:-:S04]  /*0a40*/  @!P0 DMUL R2, R6, 8.98846567431157953865e+307 ;  /* 0x7fe0000006028828 */ /* 0x000fc80000000000 */
[----:B------:R-:W-:Y:S01]  /*0a50*/  @!P2 LOP3.LUT R13, R7, 0x7ff00000, RZ, 0xc0, !PT ;  /* 0x7ff00000070da812 */ /* 0x000fe200078ec0ff */
[----:B------:R-:W-:Y:S01]  /*0a60*/  @!P2 IMAD.MOV.U32 R18, RZ, RZ, RZ ;  /* 0x000000ffff12a224 */ /* 0x000fe200078e00ff */
[----:B------:R-:W0:Y:S02]  /*0a70*/  MUFU.RCP64H R11, R3 ;  /* 0x00000003000b7308 */ /* 0x000e240000001800 */
[----:B------:R-:W-:Y:S01]  /*0a80*/  @!P2 ISETP.GE.U32.AND P3, PT, R12, R13, PT ;  /* 0x0000000d0c00a20c */ /* 0x000fe20003f66070 */
[----:B------:R-:W-:-:S05]  /*0a90*/  IMAD.MOV.U32 R13, RZ, RZ, 0x1ca00000 ;  /* 0x1ca00000ff0d7424 */ /* 0x000fca00078e00ff */
[----:B------:R-:W-:-:S04]  /*0aa0*/  @!P2 SEL R19, R13, 0x63400000, !P3 ;  /* 0x634000000d13a807 */ /* 0x000fc80005800000 */
[----:B------:R-:W-:-:S04]  /*0ab0*/  @!P2 LOP3.LUT R19, R19, 0x80000000, R9, 0xf8, !PT ;  /* 0x800000001313a812 */ /* 0x000fc800078ef809 */
[----:B------:R-:W-:Y:S01]  /*0ac0*/  @!P2 LOP3.LUT R19, R19, 0x100000, RZ, 0xfc, !PT ;  /* 0x001000001313a812 */ /* 0x000fe200078efcff */
[----:B0-----:R-:W-:-:S08]  /*0ad0*/  DFMA R14, R10, -R2, 1 ;  /* 0x3ff000000a0e742b */ /* 0x001fd00000000802 */
[----:B------:R-:W-:Y:S01]  /*0ae0*/  DFMA R16, R14, R14, R14 ;  /* 0x0000000e0e10722b */ /* 0x000fe2000000000e */
[----:B------:R-:W-:-:S04]  /*0af0*/  LOP3.LUT R15, R7, 0x7ff00000, RZ, 0xc0, !PT ;  /* 0x7ff00000070f7812 */ /* 0x000fc800078ec0ff */
[----:B------:R-:W-:-:S03]  /*0b00*/  ISETP.GE.U32.AND P1, PT, R12, R15, PT ;  /* 0x0000000f0c00720c */ /* 0x000fc60003f26070 */
[----:B------:R-:W-:Y:S01]  /*0b10*/  DFMA R16, R10, R16, R10 ;  /* 0x000000100a10722b */ /* 0x000fe2000000000a */
[----:B------:R-:W-:Y:S01]  /*0b20*/  SEL R11, R13, 0x63400000, !P1 ;  /* 0x634000000d0b7807 */ /* 0x000fe20004800000 */
[----:B------:R-:W-:-:S03]  /*0b30*/  IMAD.MOV.U32 R10, RZ, RZ, R8 ;  /* 0x000000ffff0a7224 */ /* 0x000fc600078e0008 */
[----:B------:R-:W-:-:S03]  /*0b40*/  LOP3.LUT R11, R11, 0x800fffff, R9, 0xf8, !PT ;  /* 0x800fffff0b0b7812 */ /* 0x000fc600078ef809 */
[----:B------:R-:W-:-:S03]  /*0b50*/  DFMA R20, R16, -R2, 1 ;  /* 0x3ff000001014742b */ /* 0x000fc60000000802 */
[----:B------:R-:W-:-:S05]  /*0b60*/  @!P2 DFMA R10, R10, 2, -R18 ;  /* 0x400000000a0aa82b */ /* 0x000fca0000000812 */
[----:B------:R-:W-:Y:S01]  /*0b70*/  DFMA R16, R16, R20, R16 ;  /* 0x000000141010722b */ /* 0x000fe20000000010 */
[----:B------:R-:W-:Y:S02]  /*0b80*/  IMAD.MOV.U32 R21, RZ, RZ, R12 ;  /* 0x000000ffff157224 */ /* 0x000fe400078e000c */
[----:B------:R-:W-:Y:S01]  /*0b90*/  IMAD.MOV.U32 R20, RZ, RZ, R15 ;  /* 0x000000ffff147224 */ /* 0x000fe200078e000f */
[----:B------:R-:W-:Y:S02]  /*0ba0*/  @!P0 LOP3.LUT R20, R3, 0x7ff00000, RZ, 0xc0, !PT ;  /* 0x7ff0000003148812 */ /* 0x000fe400078ec0ff */
[----:B------:R-:W-:Y:S02]  /*0bb0*/  @!P2 LOP3.LUT R21, R11, 0x7ff00000, RZ, 0xc0, !PT ;  /* 0x7ff000000b15a812 */ /* 0x000fe400078ec0ff */
[----:B------:R-:W-:Y:S01]  /*0bc0*/  DMUL R18, R16, R10 ;  /* 0x0000000a10127228 */ /* 0x000fe20000000000 */
[----:B------:R-:W-:Y:S02]  /*0bd0*/  VIADD R23, R20, 0xffffffff ;  /* 0xffffffff14177836 */ /* 0x000fe40000000000 */
[----:B------:R-:W-:-:S05]  /*0be0*/  VIADD R22, R21, 0xffffffff ;  /* 0xffffffff15167836 */ /* 0x000fca0000000000 */
[----:B------:R-:W-:Y:S01]  /*0bf0*/  DFMA R14, R18, -R2, R10 ;  /* 0x80000002120e722b */ /* 0x000fe2000000000a */
[----:B------:R-:W-:-:S04]  /*0c00*/  ISETP.GT.U32.AND P0, PT, R22, 0x7feffffe, PT ;  /* 0x7feffffe1600780c */ /* 0x000fc80003f04070 */
[----:B------:R-:W-:-:S03]  /*0c10*/  ISETP.GT.U32.OR P0, PT, R23, 0x7feffffe, P0 ;  /* 0x7feffffe1700780c */ /* 0x000fc60000704470 */
[----:B------:R-:W-:-:S10]  /*0c20*/  DFMA R14, R16, R14, R18 ;  /* 0x0000000e100e722b */ /* 0x000fd40000000012 */
        /* <DEDUP_REMOVED lines=28> */
.L_x_26:
        /* <DEDUP_REMOVED lines=16> */
.L_x_29:
[----:B------:R-:W-:Y:S01]  /*0ef0*/  LOP3.LUT R13, R7, 0x80000, RZ, 0xfc, !PT ;  /* 0x00080000070d7812 */ /* 0x000fe200078efcff */
[----:B------:R-:W-:Y:S01]  /*0f00*/  IMAD.MOV.U32 R12, RZ, RZ, R6 ;  /* 0x000000ffff0c7224 */ /* 0x000fe200078e0006 */
[----:B------:R-:W-:Y:S06]  /*0f10*/  BRA `(.L_x_27) ;  /* 0x0000000000087947 */ /* 0x000fec0003800000 */
.L_x_28:
[----:B------:R-:W-:Y:S01]  /*0f20*/  LOP3.LUT R13, R9, 0x80000, RZ, 0xfc, !PT ;  /* 0x00080000090d7812 */ /* 0x000fe200078efcff */
[----:B------:R-:W-:-:S07]  /*0f30*/  IMAD.MOV.U32 R12, RZ, RZ, R8 ;  /* 0x000000ffff0c7224 */ /* 0x000fce00078e0008 */
.L_x_27:
[----:B------:R-:W-:Y:S05]  /*0f40*/  BSYNC.RECONVERGENT B1 ;  /* 0x0000000000017941 */ /* 0x000fea0003800200 */
.L_x_25:
[----:B------:R-:W-:Y:S02]  /*0f50*/  IMAD.MOV.U32 R2, RZ, RZ, R4 ;  /* 0x000000ffff027224 */ /* 0x000fe400078e0004 */
[----:B------:R-:W-:-:S04]  /*0f60*/  IMAD.MOV.U32 R3, RZ, RZ, 0x0 ;  /* 0x00000000ff037424 */ /* 0x000fc800078e00ff */
[----:B------:R-:W-:Y:S05]  /*0f70*/  RET.REL.NODEC R2 `(_Z10dft_kernelP6float2S0_jj) ;  /* 0xfffffff002207950 */ /* 0x000fea0003c3ffff */
.L_x_30:
        /* <DEDUP_REMOVED lines=16> */
.L_x_33:


//--------------------- .text._Z12fftBreakdownP6float2S0_i --------------------------
	.section	.text._Z12fftBreakdownP6float2S0_i,"ax",@progbits
	.align	128
        .global         _Z12fftBreakdownP6float2S0_i
        .type           _Z12fftBreakdownP6float2S0_i,@function
        .size           _Z12fftBreakdownP6float2S0_i,(.L_x_37 - _Z12fftBreakdownP6float2S0_i)
        .other          _Z12fftBreakdownP6float2S0_i,@"STO_CUDA_ENTRY STV_DEFAULT"
_Z12fftBreakdownP6float2S0_i:
.text._Z12fftBreakdownP6float2S0_i:
[----:B------:R-:W-:Y:S01]  /*0000*/  LDC R1, c[0x0][0x37c] ;  /* 0x0000df00ff017b82 */ /* 0x000fe20000000800 */
[----:B------:R-:W0:Y:S07]  /*0010*/  S2R R4, SR_TID.X ;  /* 0x0000000000047919 */ /* 0x000e2e0000002100 */
[----:B------:R-:W1:Y:S08]  /*0020*/  LDC R13, c[0x0][0x390] ;  /* 0x0000e400ff0d7b82 */ /* 0x000e700000000800 */
[----:B------:R-:W0:Y:S08]  /*0030*/  S2UR UR4, SR_CTAID.X ;  /* 0x00000000000479c3 */ /* 0x000e300000002500 */
[----:B------:R-:W0:Y:S01]  /*0040*/  LDC R3, c[0x0][0x360] ;  /* 0x0000d800ff037b82 */ /* 0x000e220000000800 */
[----:B-1----:R-:W-:-:S04]  /*0050*/  IADD3 R0, PT, PT, R13, 0x1, RZ ;  /* 0x000000010d007810 */ /* 0x002fc80007ffe0ff */
[----:B------:R-:W-:-:S04]  /*0060*/  LEA.HI R0, R0, R0, RZ, 0x1 ;  /* 0x0000000000007211 */ /* 0x000fc800078f08ff */
[----:B------:R-:W-:Y:S01]  /*0070*/  SHF.R.S32.HI R7, RZ, 0x1, R0 ;  /* 0x00000001ff077819 */ /* 0x000fe20000011400 */
[----:B0-----:R-:W-:-:S05]  /*0080*/  IMAD R6, R3, UR4, R4 ;  /* 0x0000000403067c24 */ /* 0x001fca000f8e0204 */
[----:B------:R-:W-:-:S13]  /*0090*/  ISETP.GE.AND P0, PT, R6, R7, PT ;  /* 0x000000070600720c */ /* 0x000fda0003f06270 */
[----:B------:R-:W-:Y:S05]  /*00a0*/  @P0 EXIT ;  /* 0x000000000000094d */ /* 0x000fea0003800000 */
[----:B------:R-:W0:Y:S01]  /*00b0*/  LDC.64 R2, c[0x0][0x380] ;  /* 0x0000e000ff027b82 */ /* 0x000e220000000a00 */
[----:B------:R-:W1:Y:S01]  /*00c0*/  LDCU.64 UR6, c[0x0][0x358] ;  /* 0x00006b00ff0677ac */ /* 0x000e620008000a00 */
[----:B0-----:R-:W-:-:S05]  /*00d0*/  IMAD.WIDE R2, R6, 0x8, R2 ;  /* 0x0000000806027825 */ /* 0x001fca00078e0202 */
[----:B-1----:R-:W2:Y:S01]  /*00e0*/  LDG.E.64 R8, desc[UR6][R2.64] ;  /* 0x0000000602087981 */ /* 0x002ea2000c1e1b00 */
[----:B------:R-:W0:Y:S01]  /*00f0*/  S2UR UR5, SR_CgaCtaId ;  /* 0x00000000000579c3 */ /* 0x000e220000008800 */
[----:B------:R-:W-:Y:S01]  /*0100*/  UMOV UR4, 0x400 ;  /* 0x0000040000047882 */ /* 0x000fe20000000000 */
[----:B------:R-:W-:-:S04]  /*0110*/  IADD3 R12, PT, PT, R7, R6, RZ ;  /* 0x00000006070c7210 */ /* 0x000fc80007ffe0ff */
[----:B------:R-:W-:Y:S01]  /*0120*/  ISETP.GE.AND P0, PT, R12, R13, PT ;  /* 0x0000000d0c00720c */ /* 0x000fe20003f06270 */
[----:B0-----:R-:W-:-:S06]  /*0130*/  ULEA UR4, UR5, UR4, 0x18 ;  /* 0x0000000405047291 */ /* 0x001fcc000f8ec0ff */
[----:B------:R-:W-:Y:S02]  /*0140*/  LEA R0, R4, UR4, 0x3 ;  /* 0x0000000404007c11 */ /* 0x000fe4000f8e18ff */
[----:B------:R-:W0:Y:S02]  /*0150*/  LDC.64 R4, c[0x0][0x388] ;  /* 0x0000e200ff047b82 */ /* 0x000e240000000a00 */
[----:B0-----:R-:W-:Y:S01]  /*0160*/  IMAD.WIDE R4, R6, 0x8, R4 ;  /* 0x0000000806047825 */ /* 0x001fe200078e0204 */
[----:B--2---:R-:W-:Y:S05]  /*0170*/  STS.64 [R0], R8 ;  /* 0x0000000800007388 */ /* 0x004fea0000000a00 */
[----:B------:R-:W-:Y:S06]  /*0180*/  BAR.SYNC.DEFER_BLOCKING 0x0 ;  /* 0x0000000000007b1d */ /* 0x000fec0000010000 */
[----:B------:R-:W0:Y:S04]  /*0190*/  LDS.64 R10, [R0] ;  /* 0x00000000000a7984 */ /* 0x000e280000000a00 */
[----:B0-----:R0:W-:Y:S01]  /*01a0*/  STG.E.64 desc[UR6][R4.64], R10 ;  /* 0x0000000a04007986 */ /* 0x0011e2000c101b06 */
[----:B------:R-:W-:Y:S05]  /*01b0*/  @P0 EXIT ;  /* 0x000000000000094d */ /* 0x000fea0003800000 */
[----:B------:R-:W-:-:S06]  /*01c0*/  IMAD.WIDE R2, R7, 0x8, R2 ;  /* 0x0000000807027825 */ /* 0x000fcc00078e0202 */
[----:B------:R-:W2:Y:S01]  /*01d0*/  LDG.E.64 R2, desc[UR6][R2.64] ;  /* 0x0000000602027981 */ /* 0x000ea2000c1e1b00 */
[----:B0-----:R-:W-:-:S05]  /*01e0*/  IMAD.WIDE R4, R7, 0x8, R4 ;  /* 0x0000000807047825 */ /* 0x001fca00078e0204 */
[----:B--2---:R-:W-:Y:S01]  /*01f0*/  STG.E.64 desc[UR6][R4.64], R2 ;  /* 0x0000000204007986 */ /* 0x004fe2000c101b06 */
[----:B------:R-:W-:Y:S05]  /*0200*/  EXIT ;  /* 0x000000000000794d */ /* 0x000fea0003800000 */
.L_x_31:
        /* <DEDUP_REMOVED lines=15> */
.L_x_37:


//--------------------- .nv.global.init           --------------------------
	.section	.nv.global.init,"aw",@progbits
	.align	4
.nv.global.init:
	.type		__cudart_i2opi_f,@object
	.size		__cudart_i2opi_f,(.L_0 - __cudart_i2opi_f)
__cudart_i2opi_f:
        /*0000*/ 	.byte	0x41, 0x90, 0x43, 0x3c, 0x99, 0x95, 0x62, 0xdb, 0xc0, 0xdd, 0x34, 0xf5, 0xd1, 0x57, 0x27, 0xfc
        /*0010*/ 	.byte	0x29, 0x15, 0x44, 0x4e, 0x6e, 0x83, 0xf9, 0xa2
.L_0:


//--------------------- .nv.shared._Z22bitReversalPermutationP6float2ii --------------------------
	.section	.nv.shared._Z22bitReversalPermutationP6float2ii,"aw",@nobits
	.sectionflags	@""
	.align	16
	.zero		1024


//--------------------- .nv.shared.reserved.0     --------------------------
	.section	.nv.shared.reserved.0,"aw",@nobits
	.weak		__nv_reservedSMEM_offset_0_alias
	.size		__nv_reservedSMEM_offset_0_alias, 0, 64
	.other		__nv_reservedSMEM_offset_0_alias,@"STO_CUDA_RESERVED_SHARED STV_DEFAULT"
__nv_reservedSMEM_offset_0_alias:
	.zero		0
	.zero		64


//--------------------- .nv.shared._Z22multiplyTwiddleFactorsP6float2i --------------------------
	.section	.nv.shared._Z22multiplyTwiddleFactorsP6float2i,"aw",@nobits
	.sectionflags	@""
	.align	16
	.zero		1024


//--------------------- .nv.shared._Z10dft_kernelP6float2S0_jj --------------------------
	.section	.nv.shared._Z10dft_kernelP6float2S0_jj,"aw",@nobits
	.sectionflags	@""
	.align	16
	.zero		1024


//--------------------- .nv.shared._Z12fftBreakdownP6float2S0_i --------------------------
	.section	.nv.shared._Z12fftBreakdownP6float2S0_i,"aw",@nobits
	.sectionflags	@""
	.align	16
	.zero		1024


//--------------------- .nv.constant0._Z22bitReversalPermutationP6float2ii --------------------------
	.section	.nv.constant0._Z22bitReversalPermutationP6float2ii,"a",@progbits
	.sectionflags	@""
	.align	4
.nv.constant0._Z22bitReversalPermutationP6float2ii:
	.zero		912


//--------------------- .nv.constant0._Z22multiplyTwiddleFactorsP6float2i --------------------------
	.section	.nv.constant0._Z22multiplyTwiddleFactorsP6float2i,"a",@progbits
	.sectionflags	@""
	.align	4
.nv.constant0._Z22multiplyTwiddleFactorsP6float2i:
	.zero		908


//--------------------- .nv.constant0._Z10dft_kernelP6float2S0_jj --------------------------
	.section	.nv.constant0._Z10dft_kernelP6float2S0_jj,"a",@progbits
	.sectionflags	@""
	.align	4
.nv.constant0._Z10dft_kernelP6float2S0_jj:
	.zero		920


//--------------------- .nv.constant0._Z12fftBreakdownP6float2S0_i --------------------------
	.section	.nv.constant0._Z12fftBreakdownP6float2S0_i,"a",@progbits
	.sectionflags	@""
	.align	4
.nv.constant0._Z12fftBreakdownP6float2S0_i:
	.zero		916


//--------------------- SYMBOLS --------------------------

	.type		.nv.reservedSmem.offset0,@object
	.size		.nv.reservedSmem.offset0,0x4
	.type		.nv.reservedSmem.cap,@object
	.size		.nv.reservedSmem.cap,0x4
